def matmul_kernel(
    a_ptr,
    b_ptr,
    c_ptr,
    M,
    N,
    K,
    stride_am,
    stride_ak,
    stride_bk,
    stride_bn,
    stride_cm,
    stride_cn,
    BLOCK_M: tl.constexpr,
    BLOCK_N: tl.constexpr,
    BLOCK_K: tl.constexpr,
    GROUP_M: tl.constexpr,
):
    pid = tl.program_id(axis=0)
    num_pid_m = tl.cdiv(M, BLOCK_M)
    num_pid_n = tl.cdiv(N, BLOCK_N)
    num_pid_in_group = GROUP_M * num_pid_n
    group_id = pid // num_pid_in_group
    first_pid_m = group_id * GROUP_M
    group_size_m = min(num_pid_m - first_pid_m, GROUP_M)
    pid_m = first_pid_m + ((pid % num_pid_in_group) % group_size_m)
    pid_n = (pid % num_pid_in_group) // group_size_m

    offs_am = (pid_m * BLOCK_M + tl.arange(0, BLOCK_M)) % M
    offs_bn = (pid_n * BLOCK_N + tl.arange(0, BLOCK_N)) % N
    offs_k = tl.arange(0, BLOCK_K)
    a_ptrs = a_ptr + offs_am[:, None] * stride_am + offs_k[None, :] * stride_ak
    b_ptrs = b_ptr + offs_k[:, None] * stride_bk + offs_bn[None, :] * stride_bn

    acc = tl.zeros((BLOCK_M, BLOCK_N), dtype=tl.float32)
    for kk in range(0, tl.cdiv(K, BLOCK_K)):
        a = tl.load(a_ptrs, mask=offs_k[None, :] < K - kk * BLOCK_K, other=0.0)
        b = tl.load(b_ptrs, mask=offs_k[:, None] < K - kk * BLOCK_K, other=0.0)
        acc = tl.dot(a, b, acc)
        a_ptrs += BLOCK_K * stride_ak
        b_ptrs += BLOCK_K * stride_bk

    c = acc.to(c_ptr.dtype.element_ty)
    offs_cm = pid_m * BLOCK_M + tl.arange(0, BLOCK_M)
    offs_cn = pid_n * BLOCK_N + tl.arange(0, BLOCK_N)
    c_ptrs = c_ptr + offs_cm[:, None] * stride_cm + offs_cn[None, :] * stride_cn
    mask = (offs_cm[:, None] < M) & (offs_cn[None, :] < N)
    tl.store(c_ptrs, c, mask=mask)

# config = {"BLOCK_K": 64, "BLOCK_M": 64, "BLOCK_N": 32, "GROUP_M": 8, "arch": "sm_100", "dtype": "fp16", "num_ctas": 1, "num_stages": 4, "num_warps": 8}
# arch = sm_100


// ===== COMPILED SASS (sm_100a) =====

	.target	sm_100a

	.elftype	@"ET_EXEC"


//--------------------- .note.nv.tkinfo           --------------------------
	.section	.note.nv.tkinfo,"",@"SHT_NOTE"
	.sectionflags	@"SHF_NOTE_NV_TKINFO"
	.tkinfo
        /*0018*/ 	.word	0x00000081
        /*0030*/ 	.string	""
        /*0030*/ 	.string	"ptxas-blackwell"
        /*0030*/ 	.string	"Cuda compilation tools, release 12.9, V12.9.86"
        /*0030*/ 	.string	"Build cuda_12.9.r12.9/compiler.36037853_0"
        /*0030*/ 	.string	"-v  -suppress-debug-info  -lineinfo  -arch sm_100a "



//--------------------- .note.nv.cuver            --------------------------
	.section	.note.nv.cuver,"",@"SHT_NOTE"
	.sectionflags	@"SHF_NOTE_NV_CUVER"
        /*0018*/ 	.short	0x0001
        /*001a*/ 	.short	0x0064
        /*001c*/ 	.short	0x0001
        /*001e*/ 	.short	0x0000
        /*0020*/ 	.short	0x0001
        /*0022*/ 	.short	0x0000


//--------------------- .nv.info                  --------------------------
	.section	.nv.info,"",@"SHT_CUDA_INFO"
	.align	4


	//----- nvinfo : EIATTR_REGCOUNT
	.align		4
        /*0000*/ 	.byte	0x04, 0x2f
        /*0002*/ 	.short	(.L_4 - .L_3)
	.align		4
.L_3:
        /*0004*/ 	.word	index@(matmul_kernel)
        /*0008*/ 	.word	0x0000007c


	//----- nvinfo : EIATTR_FRAME_SIZE
	.align		4
.L_4:
        /*000c*/ 	.byte	0x04, 0x11
        /*000e*/ 	.short	(.L_6 - .L_5)
	.align		4
.L_5:
        /*0010*/ 	.word	index@($__internal_2_$__cuda_sm10x_tcgen05_guardrail_trap_unallocated_columns_being_dealloced)
        /*0014*/ 	.word	0x00000000


	//----- nvinfo : EIATTR_FRAME_SIZE
	.align		4
.L_6:
        /*0018*/ 	.byte	0x04, 0x11
        /*001a*/ 	.short	(.L_8 - .L_7)
	.align		4
.L_7:
        /*001c*/ 	.word	index@($__internal_1_$__cuda_sm10x_tcgen05_guardrail_trap_phase_invalid_during_alloc)
        /*0020*/ 	.word	0x00000000


	//----- nvinfo : EIATTR_FRAME_SIZE
	.align		4
.L_8:
        /*0024*/ 	.byte	0x04, 0x11
        /*0026*/ 	.short	(.L_10 - .L_9)
	.align		4
.L_9:
        /*0028*/ 	.word	index@($__internal_0_$__cuda_sm10x_tcgen05_guardrail_trap_col_being_dealloced_not_returned_by_alloc)
        /*002c*/ 	.word	0x00000000


	//----- nvinfo : EIATTR_FRAME_SIZE
	.align		4
.L_10:
        /*0030*/ 	.byte	0x04, 0x11
        /*0032*/ 	.short	(.L_12 - .L_11)
	.align		4
.L_11:
        /*0034*/ 	.word	index@(matmul_kernel)
        /*0038*/ 	.word	0x00000000


	//----- nvinfo : EIATTR_MIN_STACK_SIZE
	.align		4
.L_12:
        /*003c*/ 	.byte	0x04, 0x12
        /*003e*/ 	.short	(.L_14 - .L_13)
	.align		4
.L_13:
        /*0040*/ 	.word	index@(matmul_kernel)
        /*0044*/ 	.word	0x00000000
.L_14:


//--------------------- .nv.info.matmul_kernel    --------------------------
	.section	.nv.info.matmul_kernel,"",@"SHT_CUDA_INFO"
	.sectionflags	@""
	.align	4


	//----- nvinfo : EIATTR_CUDA_API_VERSION
	.align		4
        /*0000*/ 	.byte	0x04, 0x37
        /*0002*/ 	.short	(.L_16 - .L_15)
.L_15:
        /*0004*/ 	.word	0x00000081


	//----- nvinfo : EIATTR_KPARAM_INFO
	.align		4
.L_16:
        /*0008*/ 	.byte	0x04, 0x17
        /*000a*/ 	.short	(.L_18 - .L_17)
.L_17:
        /*000c*/ 	.word	0x00000000
        /*0010*/ 	.short	0x000d
        /*0012*/ 	.short	0x0048
        /*0014*/ 	.byte	0x00, 0xf4, 0x21, 0x00


	//----- nvinfo : EIATTR_KPARAM_INFO
	.align		4
.L_18:
        /*0018*/ 	.byte	0x04, 0x17
        /*001a*/ 	.short	(.L_20 - .L_19)
.L_19:
        /*001c*/ 	.word	0x00000000
        /*0020*/ 	.short	0x000c
        /*0022*/ 	.short	0x0040
        /*0024*/ 	.byte	0x00, 0xf4, 0x21, 0x00


	//----- nvinfo : EIATTR_KPARAM_INFO
	.align		4
.L_20:
        /*0028*/ 	.byte	0x04, 0x17
        /*002a*/ 	.short	(.L_22 - .L_21)
.L_21:
        /*002c*/ 	.word	0x00000000
        /*0030*/ 	.short	0x000b
        /*0032*/ 	.short	0x0038
        /*0034*/ 	.byte	0x00, 0xf0, 0x11, 0x00


	//----- nvinfo : EIATTR_KPARAM_INFO
	.align		4
.L_22:
        /*0038*/ 	.byte	0x04, 0x17
        /*003a*/ 	.short	(.L_24 - .L_23)
.L_23:
        /*003c*/ 	.word	0x00000000
        /*0040*/ 	.short	0x000a
        /*0042*/ 	.short	0x0034
        /*0044*/ 	.byte	0x00, 0xf0, 0x11, 0x00


	//----- nvinfo : EIATTR_KPARAM_INFO
	.align		4
.L_24:
        /*0048*/ 	.byte	0x04, 0x17
        /*004a*/ 	.short	(.L_26 - .L_25)
.L_25:
        /*004c*/ 	.word	0x00000000
        /*0050*/ 	.short	0x0009
        /*0052*/ 	.short	0x0030
        /*0054*/ 	.byte	0x00, 0xf0, 0x11, 0x00


	//----- nvinfo : EIATTR_KPARAM_INFO
	.align		4
.L_26:
        /*0058*/ 	.byte	0x04, 0x17
        /*005a*/ 	.short	(.L_28 - .L_27)
.L_27:
        /*005c*/ 	.word	0x00000000
        /*0060*/ 	.short	0x0008
        /*0062*/ 	.short	0x002c
        /*0064*/ 	.byte	0x00, 0xf0, 0x11, 0x00


	//----- nvinfo : EIATTR_KPARAM_INFO
	.align		4
.L_28:
        /*0068*/ 	.byte	0x04, 0x17
        /*006a*/ 	.short	(.L_30 - .L_29)
.L_29:
        /*006c*/ 	.word	0x00000000
        /*0070*/ 	.short	0x0007
        /*0072*/ 	.short	0x0028
        /*0074*/ 	.byte	0x00, 0xf0, 0x11, 0x00


	//----- nvinfo : EIATTR_KPARAM_INFO
	.align		4
.L_30:
        /*0078*/ 	.byte	0x04, 0x17
        /*007a*/ 	.short	(.L_32 - .L_31)
.L_31:
        /*007c*/ 	.word	0x00000000
        /*0080*/ 	.short	0x0006
        /*0082*/ 	.short	0x0024
        /*0084*/ 	.byte	0x00, 0xf0, 0x11, 0x00


	//----- nvinfo : EIATTR_KPARAM_INFO
	.align		4
.L_32:
        /*0088*/ 	.byte	0x04, 0x17
        /*008a*/ 	.short	(.L_34 - .L_33)
.L_33:
        /*008c*/ 	.word	0x00000000
        /*0090*/ 	.short	0x0005
        /*0092*/ 	.short	0x0020
        /*0094*/ 	.byte	0x00, 0xf0, 0x11, 0x00


	//----- nvinfo : EIATTR_KPARAM_INFO
	.align		4
.L_34:
        /*0098*/ 	.byte	0x04, 0x17
        /*009a*/ 	.short	(.L_36 - .L_35)
.L_35:
        /*009c*/ 	.word	0x00000000
        /*00a0*/ 	.short	0x0004
        /*00a2*/ 	.short	0x001c
        /*00a4*/ 	.byte	0x00, 0xf0, 0x11, 0x00


	//----- nvinfo : EIATTR_KPARAM_INFO
	.align		4
.L_36:
        /*00a8*/ 	.byte	0x04, 0x17
        /*00aa*/ 	.short	(.L_38 - .L_37)
.L_37:
        /*00ac*/ 	.word	0x00000000
        /*00b0*/ 	.short	0x0003
        /*00b2*/ 	.short	0x0018
        /*00b4*/ 	.byte	0x00, 0xf0, 0x11, 0x00


	//----- nvinfo : EIATTR_KPARAM_INFO
	.align		4
.L_38:
        /*00b8*/ 	.byte	0x04, 0x17
        /*00ba*/ 	.short	(.L_40 - .L_39)
.L_39:
        /*00bc*/ 	.word	0x00000000
        /*00c0*/ 	.short	0x0002
        /*00c2*/ 	.short	0x0010
        /*00c4*/ 	.byte	0x00, 0xf4, 0x21, 0x00


	//----- nvinfo : EIATTR_KPARAM_INFO
	.align		4
.L_40:
        /*00c8*/ 	.byte	0x04, 0x17
        /*00ca*/ 	.short	(.L_42 - .L_41)
.L_41:
        /*00cc*/ 	.word	0x00000000
        /*00d0*/ 	.short	0x0001
        /*00d2*/ 	.short	0x0008
        /*00d4*/ 	.byte	0x00, 0xf4, 0x21, 0x00


	//----- nvinfo : EIATTR_KPARAM_INFO
	.align		4
.L_42:
        /*00d8*/ 	.byte	0x04, 0x17
        /*00da*/ 	.short	(.L_44 - .L_43)
.L_43:
        /*00dc*/ 	.word	0x00000000
        /*00e0*/ 	.short	0x0000
        /*00e2*/ 	.short	0x0000
        /*00e4*/ 	.byte	0x00, 0xf4, 0x21, 0x00


	//----- nvinfo : EIATTR_AT_ENTRY_FRAGMENTS
	.align		4
.L_44:
        /*00e8*/ 	.byte	0x04, 0x4f
        /*00ea*/ 	.short	(.L_46 - .L_45)


	//   ....[0]....
.L_45:
        /*00ec*/ 	.word	0x00000004


	//----- nvinfo : EIATTR_RESERVED_SMEM_USED
	.align		4
.L_46:
        /*00f0*/ 	.byte	0x01, 0x41
	.zero		2


	//----- nvinfo : EIATTR_SPARSE_MMA_MASK
	.align		4
        /*00f4*/ 	.byte	0x03, 0x50
        /*00f6*/ 	.short	0x0000


	//----- nvinfo : EIATTR_TCGEN05_1CTA_USED
	.align		4
        /*00f8*/ 	.byte	0x01, 0x51
	.zero		2


	//----- nvinfo : EIATTR_MAXREG_COUNT
	.align		4
        /*00fc*/ 	.byte	0x03, 0x1b
        /*00fe*/ 	.short	0x00ff


	//----- nvinfo : EIATTR_NUM_BARRIERS
	.align		4
        /*0100*/ 	.byte	0x02, 0x4c
        /*0102*/ 	.byte	0x01
	.zero		1


	//----- nvinfo : EIATTR_INT_WARP_WIDE_INSTR_OFFSETS
	.align		4
        /*0104*/ 	.byte	0x04, 0x31
        /*0106*/ 	.short	(.L_48 - .L_47)


	//   ....[0]....
.L_47:
        /*0108*/ 	.word	0x000012a0


	//   ....[1]....
        /*010c*/ 	.word	0x000012c0


	//   ....[2]....
        /*0110*/ 	.word	0x00001fc0


	//   ....[3]....
        /*0114*/ 	.word	0x000037c0


	//   ....[4]....
        /*0118*/ 	.word	0x00003810


	//----- nvinfo : EIATTR_COOP_GROUP_MASK_REGIDS
	.align		4
.L_48:
        /*011c*/ 	.byte	0x04, 0x29
        /*011e*/ 	.short	(.L_50 - .L_49)


	//   ....[0]....
.L_49:
        /*0120*/ 	.word	0xffffffff


	//   ....[1]....
        /*0124*/ 	.word	0xffffffff


	//   ....[2]....
        /*0128*/ 	.word	0xffffffff


	//   ....[3]....
        /*012c*/ 	.word	0xffffffff


	//----- nvinfo : EIATTR_COOP_GROUP_INSTR_OFFSETS
	.align		4
.L_50:
        /*0130*/ 	.byte	0x04, 0x28
        /*0132*/ 	.short	(.L_52 - .L_51)


	//   ....[0]....
.L_51:
        /*0134*/ 	.word	0x00000060


	//   ....[1]....
        /*0138*/ 	.word	0x00000310


	//   ....[2]....
        /*013c*/ 	.word	0x00003660


	//   ....[3]....
        /*0140*/ 	.word	0x000038c0


	//----- nvinfo : EIATTR_VRC_CTA_INIT_COUNT
	.align		4
.L_52:
        /*0144*/ 	.byte	0x02, 0x4a
        /*0146*/ 	.byte	0x80
	.zero		1


	//----- nvinfo : EIATTR_MBARRIER_INSTR_OFFSETS
	.align		4
        /*0148*/ 	.byte	0x04, 0x39
        /*014a*/ 	.short	(.L_54 - .L_53)


	//   ....[0]....
.L_53:
        /*014c*/ 	.word	0x000013e0
        /*0150*/ 	.word	0x000000ff
        /*0154*/ 	.word	0x00000000
        /*0158*/ 	.short	0x0100
        /*015a*/ 	.byte	0x0b
	.zero		1


	//   ....[1]....
        /*015c*/ 	.word	0x00001fe0
        /*0160*/ 	.word	0x000000ff
        /*0164*/ 	.word	0x00006008
        /*0168*/ 	.short	0x0100
        /*016a*/ 	.byte	0x09
	.zero		1


	//   ....[2]....
        /*016c*/ 	.word	0x000026f0
        /*0170*/ 	.word	0x000000ff
        /*0174*/ 	.word	0x00000000
        /*0178*/ 	.short	0x010a
        /*017a*/ 	.byte	0x0b
	.zero		1


	//   ....[3]....
        /*017c*/ 	.word	0x00003090
        /*0180*/ 	.word	0x000000ff
        /*0184*/ 	.word	0x00000000
        /*0188*/ 	.short	0x010a
        /*018a*/ 	.byte	0x0b
	.zero		1


	//   ....[4]....
        /*018c*/ 	.word	0x00003200
        /*0190*/ 	.word	0x000000ff
        /*0194*/ 	.word	0x00006000
        /*0198*/ 	.short	0x0108
        /*019a*/ 	.byte	0x09
	.zero		1


	//   ....[5]....
        /*019c*/ 	.word	0x000032e0
        /*01a0*/ 	.word	0x000000ff
        /*01a4*/ 	.word	0x00006008
        /*01a8*/ 	.short	0x0108
        /*01aa*/ 	.byte	0x09
	.zero		1


	//   ....[6]....
        /*01ac*/ 	.word	0x000038e0
        /*01b0*/ 	.word	0x000000ff
        /*01b4*/ 	.word	0x00000000
        /*01b8*/ 	.short	0x010a
        /*01ba*/ 	.byte	0x0b
	.zero		1


	//   ....[7]....
        /*01bc*/ 	.word	0x00003910
        /*01c0*/ 	.word	0x000000ff
        /*01c4*/ 	.word	0x00000000
        /*01c8*/ 	.short	0x010a
        /*01ca*/ 	.byte	0x0b
	.zero		1


	//----- nvinfo : EIATTR_NUM_MBARRIERS
	.align		4
.L_54:
        /*01cc*/ 	.byte	0x03, 0x38
        /*01ce*/ 	.short	0x0002


	//----- nvinfo : EIATTR_EXIT_INSTR_OFFSETS
	.align		4
        /*01d0*/ 	.byte	0x04, 0x1c
        /*01d2*/ 	.short	(.L_56 - .L_55)


	//   ....[0]....
.L_55:
        /*01d4*/ 	.word	0x000038d0


	//----- nvinfo : EIATTR_REQNTID
	.align		4
.L_56:
        /*01d8*/ 	.byte	0x04, 0x10
        /*01da*/ 	.short	(.L_58 - .L_57)
.L_57:
        /*01dc*/ 	.word	0x00000100
        /*01e0*/ 	.word	0x00000001
        /*01e4*/ 	.word	0x00000001


	//----- nvinfo : EIATTR_CRS_STACK_SIZE
	.align		4
.L_58:
        /*01e8*/ 	.byte	0x04, 0x1e
        /*01ea*/ 	.short	(.L_60 - .L_59)
.L_59:
        /*01ec*/ 	.word	0x00000000


	//----- nvinfo : EIATTR_CBANK_PARAM_SIZE
	.align		4
.L_60:
        /*01f0*/ 	.byte	0x03, 0x19
        /*01f2*/ 	.short	0x0050


	//----- nvinfo : EIATTR_PARAM_CBANK
	.align		4
        /*01f4*/ 	.byte	0x04, 0x0a
        /*01f6*/ 	.short	(.L_62 - .L_61)
	.align		4
.L_61:
        /*01f8*/ 	.word	index@(.nv.constant0.matmul_kernel)
        /*01fc*/ 	.short	0x0380
        /*01fe*/ 	.short	0x0050


	//----- nvinfo : EIATTR_SW_WAR
	.align		4
.L_62:
        /*0200*/ 	.byte	0x04, 0x36
        /*0202*/ 	.short	(.L_64 - .L_63)
.L_63:
        /*0204*/ 	.word	0x00000008
.L_64:


//--------------------- .nv.compat                --------------------------
	.section	.nv.compat,"",@"SHT_CUDA_COMPAT_INFO"
	.align	4
        /*0000*/ 	.byte	0x02, 0x02, 0x02, 0x00, 0x02, 0x05, 0x05, 0x00, 0x02, 0x03, 0x00, 0x00, 0x02, 0x06, 0x01, 0x00


//--------------------- .nv.callgraph             --------------------------
	.section	.nv.callgraph,"",@"SHT_CUDA_CALLGRAPH"
	.align	4
	.sectionentsize	8
	.align		4
        /*0000*/ 	.word	0x00000000
	.align		4
        /*0004*/ 	.word	0xffffffff
	.align		4
        /*0008*/ 	.word	0x00000000
	.align		4
        /*000c*/ 	.word	0xfffffffe
	.align		4
        /*0010*/ 	.word	0x00000000
	.align		4
        /*0014*/ 	.word	0xfffffffd
	.align		4
        /*0018*/ 	.word	0x00000000
	.align		4
        /*001c*/ 	.word	0xfffffffc


//--------------------- .text.matmul_kernel       --------------------------
	.section	.text.matmul_kernel,"ax",@progbits
	.align	128
        .global         matmul_kernel
        .type           matmul_kernel,@function
        .size           matmul_kernel,(.L_x_20 - matmul_kernel)
        .other          matmul_kernel,@"STO_CUDA_ENTRY STV_DEFAULT"
matmul_kernel:
.text.matmul_kernel:
[----:B------:R-:W0:Y:S01]  /*0000*/  LDC R1, c[0x0][0x37c] ;  /* 0x0000df00ff017b82 */ /* 0x000e220000000800 */
[----:B------:R-:W1:Y:S01]  /*0010*/  S2R R61, SR_TID.X ;  /* 0x00000000003d7919 */ /* 0x000e620000002100 */
[----:B------:R-:W2:Y:S01]  /*0020*/  LDCU.64 UR20, c[0x0][0x358] ;  /* 0x00006b00ff1477ac */ /* 0x000ea20008000a00 */
[----:B-1----:R-:W-:-:S13]  /*0030*/  ISETP.GE.U32.AND P1, PT, R61, 0x20, PT ;  /* 0x000000203d00780c */ /* 0x002fda0003f26070 */
[----:B--2---:R-:W-:Y:S05]  /*0040*/  @P1 BRA `(.L_x_0) ;  /* 0x0000000000b41947 */ /* 0x004fea0003800000 */
[----:B------:R-:W1:Y:S01]  /*0050*/  S2UR UR6, SR_CgaCtaId ;  /* 0x00000000000679c3 */ /* 0x000e620000008800 */
[----:B------:R-:W-:Y:S01]  /*0060*/  NOP ;  /* 0x0000000000007918 */ /* 0x000fe20000000000 */
[----:B------:R-:W-:Y:S02]  /*0070*/  UMOV UR4, 0x40 ;  /* 0x0000004000047882 */ /* 0x000fe40000000000 */
[----:B-1----:R-:W-:-:S09]  /*0080*/  ULEA UR4, UR6, UR4, 0x18 ;  /* 0x0000000406047291 */ /* 0x002fd2000f8ec0ff */
[----:B------:R-:W1:Y:S01]  /*0090*/  LDS.U8 R0, [UR4] ;  /* 0x00000004ff007984 */ /* 0x000e620008000000 */
[----:B------:R-:W-:Y:S02]  /*00a0*/  UMOV UR4, 0x400 ;  /* 0x0000040000047882 */ /* 0x000fe40000000000 */
[----:B------:R-:W-:Y:S01]  /*00b0*/  ULEA UR4, UR6, UR4, 0x18 ;  /* 0x0000000406047291 */ /* 0x000fe2000f8ec0ff */
[----:B-1----:R-:W-:-:S13]  /*00c0*/  ISETP.NE.AND P0, PT, R0, RZ, PT ;  /* 0x000000ff0000720c */ /* 0x002fda0003f05270 */
[----:B------:R-:W-:Y:S05]  /*00d0*/  @P0 BRA `(.L_x_1) ;  /* 0x0000000000780947 */ /* 0x000fea0003800000 */
[----:B------:R-:W-:-:S13]  /*00e0*/  ELECT P0, URZ, PT ;  /* 0x0000000000ff782f */ /* 0x000fda0003800000 */
[----:B------:R-:W-:Y:S05]  /*00f0*/  @!P0 BRA `(.L_x_2) ;  /* 0x0000000000808947 */ /* 0x000fea0003800000 */
[----:B------:R-:W-:Y:S01]  /*0100*/  UMOV UR5, 0x1 ;  /* 0x0000000100057882 */ /* 0x000fe20000000000 */
[----:B------:R-:W-:-:S04]  /*0110*/  IMAD.MOV.U32 R4, RZ, RZ, 0x1 ;  /* 0x00000001ff047424 */ /* 0x000fc800078e00ff */
[----:B------:R-:W-:Y:S04]  /*0120*/  DEPBAR.LE SB1, 0x36 ;  /* 0x00009d800000791a */ /* 0x000fe80000000000 */
[----:B------:R-:W1:Y:S02]  /*0130*/  UTCATOMSWS.FIND_AND_SET.ALIGN UP0, UR5, UR5 ;  /* 0x00000005000575e3 */ /* 0x000e640008000800 */
[----:B-1----:R-:W-:-:S04]  /*0140*/  PLOP3.LUT P0, PT, PT, PT, UP0, 0x80, 0x8 ;  /* 0x000000000008781c */ /* 0x002fc80003f0f008 */
[----:B------:R-:W-:-:S04]  /*0150*/  SEL R0, RZ, 0xffffffff, !P0 ;  /* 0xffffffffff007807 */ /* 0x000fc80004000000 */
[----:B------:R-:W-:Y:S01]  /*0160*/  ISETP.NE.AND P0, PT, R0, RZ, PT ;  /* 0x000000ff0000720c */ /* 0x000fe20003f05270 */
[----:B------:R-:W-:-:S12]  /*0170*/  IMAD.U32 R0, RZ, RZ, UR5 ;  /* 0x00000005ff007e24 */ /* 0x000fd8000f8e00ff */
[----:B------:R-:W-:Y:S05]  /*0180*/  @P0 BRA `(.L_x_3) ;  /* 0x0000000000240947 */ /* 0x000fea0003800000 */
.L_x_4:
[----:B------:R-:W-:Y:S05]  /*0190*/  NANOSLEEP 0x64 ;  /* 0x000000640000795d */ /* 0x000fea0003800000 */
[----:B------:R-:W-:-:S05]  /*01a0*/  UMOV UR5, 0x1 ;  /* 0x0000000100057882 */ /* 0x000fca0000000000 */
[----:B------:R-:W-:Y:S04]  /*01b0*/  DEPBAR.LE SB1, 0x36 ;  /* 0x00009d800000791a */ /* 0x000fe80000000000 */
[----:B------:R-:W1:Y:S02]  /*01c0*/  UTCATOMSWS.FIND_AND_SET.ALIGN UP0, UR5, UR5 ;  /* 0x00000005000575e3 */ /* 0x000e640008000800 */
[----:B-1----:R-:W-:-:S04]  /*01d0*/  PLOP3.LUT P0, PT, PT, PT, UP0, 0x80, 0x8 ;  /* 0x000000000008781c */ /* 0x002fc80003f0f008 */
[----:B------:R-:W-:-:S04]  /*01e0*/  SEL R0, RZ, 0xffffffff, !P0 ;  /* 0xffffffffff007807 */ /* 0x000fc80004000000 */
[----:B------:R-:W-:Y:S01]  /*01f0*/  ISETP.NE.AND P0, PT, R0, RZ, PT ;  /* 0x000000ff0000720c */ /* 0x000fe20003f05270 */
[----:B------:R-:W-:-:S12]  /*0200*/  IMAD.U32 R0, RZ, RZ, UR5 ;  /* 0x00000005ff007e24 */ /* 0x000fd8000f8e00ff */
[----:B------:R-:W-:Y:S05]  /*0210*/  @!P0 BRA `(.L_x_4) ;  /* 0xfffffffc00dc8947 */ /* 0x000fea000383ffff */
.L_x_3:
[----:B------:R-:W-:Y:S01]  /*0220*/  VIADD R3, R0, 0x10 ;  /* 0x0000001000037836 */ /* 0x000fe20000000000 */
[----:B------:R-:W-:Y:S01]  /*0230*/  UMOV UR5, 0x50 ;  /* 0x0000005000057882 */ /* 0x000fe20000000000 */
[----:B------:R-:W-:Y:S01]  /*0240*/  SHF.L.U32 R2, R4, R0, RZ ;  /* 0x0000000004027219 */ /* 0x000fe200000006ff */
[----:B------:R-:W-:Y:S01]  /*0250*/  ULEA UR5, UR6, UR5, 0x18 ;  /* 0x0000000506057291 */ /* 0x000fe2000f8ec0ff */
[----:B------:R-:W-:Y:S01]  /*0260*/  IMAD.SHL.U32 R0, R0, 0x20, RZ ;  /* 0x0000002000007824 */ /* 0x000fe200078e00ff */
[----:B------:R-:W-:-:S04]  /*0270*/  SHF.L.U32 R3, R4, R3, RZ ;  /* 0x0000000304037219 */ /* 0x000fc800000006ff */
[----:B------:R-:W-:-:S05]  /*0280*/  LOP3.LUT R2, R3, R2, RZ, 0xfc, !PT ;  /* 0x0000000203027212 */ /* 0x000fca00078efcff */
[----:B------:R1:W-:Y:S04]  /*0290*/  ATOMS.OR RZ, [UR5], R2 ;  /* 0x00000002ffff798c */ /* 0x0003e8000b000005 */
[----:B------:R1:W-:Y:S01]  /*02a0*/  STS [UR4], R0 ;  /* 0x00000000ff007988 */ /* 0x0003e20008000804 */
[----:B------:R-:W-:Y:S05]  /*02b0*/  BRA `(.L_x_2) ;  /* 0x0000000000107947 */ /* 0x000fea0003800000 */
.L_x_1:
[----:B------:R-:W-:Y:S01]  /*02c0*/  IMAD.MOV.U32 R0, RZ, RZ, -0x1 ;  /* 0xffffffffff007424 */ /* 0x000fe200078e00ff */
[----:B------:R-:W-:-:S04]  /*02d0*/  MOV R2, 0x300 ;  /* 0x0000030000027802 */ /* 0x000fc80000000f00 */
[----:B------:R1:W-:Y:S03]  /*02e0*/  STS [UR4], R0 ;  /* 0x00000000ff007988 */ /* 0x0003e60008000804 */
[----:B01----:R-:W-:Y:S05]  /*02f0*/  CALL.REL.NOINC `($__internal_1_$__cuda_sm10x_tcgen05_guardrail_trap_phase_invalid_during_alloc) ;  /* 0x00000034009c7944 */ /* 0x003fea0003c00000 */
.L_x_2:
[----:B------:R-:W-:Y:S05]  /*0300*/  WARPSYNC.ALL ;  /* 0x0000000000007948 */ /* 0x000fea0003800000 */
[----:B------:R-:W-:Y:S01]  /*0310*/  NOP ;  /* 0x0000000000007918 */ /* 0x000fe20000000000 */
.L_x_0:
[----:B------:R-:W2:Y:S01]  /*0320*/  LDC.64 R8, c[0x0][0x398] ;  /* 0x0000e600ff087b82 */ /* 0x000ea20000000a00 */
[----:B------:R-:W3:Y:S01]  /*0330*/  S2R R5, SR_CTAID.X ;  /* 0x0000000000057919 */ /* 0x000ee20000002500 */
[----:B------:R-:W-:Y:S01]  /*0340*/  LOP3.LUT R62, R61, 0x3f, RZ, 0xc0, !PT ;  /* 0x0000003f3d3e7812 */ /* 0x000fe200078ec0ff */
[----:B------:R-:W-:Y:S01]  /*0350*/  UMOV UR9, 0x400 ;  /* 0x0000040000097882 */ /* 0x000fe20000000000 */
[--C-:B------:R-:W-:Y:S01]  /*0360*/  SHF.R.U32.HI R63, RZ, 0x6, R61.reuse ;  /* 0x00000006ff3f7819 */ /* 0x100fe2000001163d */
[----:B------:R-:W-:Y:S01]  /*0370*/  UMOV UR6, 0x1 ;  /* 0x0000000100067882 */ /* 0x000fe20000000000 */
[----:B------:R-:W-:Y:S01]  /*0380*/  SHF.R.U32.HI R104, RZ, 0x5, R61 ;  /* 0x00000005ff687819 */ /* 0x000fe2000001163d */
[----:B------:R-:W4:Y:S01]  /*0390*/  LDCU.128 UR12, c[0x0][0x380] ;  /* 0x00007000ff0c77ac */ /* 0x000f220008000c00 */
[----:B------:R-:W-:Y:S01]  /*03a0*/  SGXT.U32 R63, R63, 0x2 ;  /* 0x000000023f3f781a */ /* 0x000fe20000000000 */
[----:B------:R-:W5:Y:S01]  /*03b0*/  S2UR UR4, SR_CgaCtaId ;  /* 0x00000000000479c3 */ /* 0x000f620000008800 */
[----:B------:R-:W-:-:S02]  /*03c0*/  PRMT R99, RZ, 0x7610, R99 ;  /* 0x00007610ff637816 */ /* 0x000fc40000000063 */
[C---:B------:R-:W-:Y:S02]  /*03d0*/  LOP3.LUT R89, R63.reuse, 0x10, RZ, 0xfc, !PT ;  /* 0x000000103f597812 */ /* 0x040fe400078efcff */
[C---:B------:R-:W-:Y:S02]  /*03e0*/  LOP3.LUT R91, R63.reuse, 0x18, RZ, 0xfc, !PT ;  /* 0x000000183f5b7812 */ /* 0x040fe400078efcff */
[----:B------:R-:W-:Y:S01]  /*03f0*/  LOP3.LUT R93, R63, 0x20, RZ, 0xfc, !PT ;  /* 0x000000203f5d7812 */ /* 0x000fe200078efcff */
[----:B------:R-:W1:Y:S02]  /*0400*/  LDC.64 R52, c[0x0][0x3a8] ;  /* 0x0000ea00ff347b82 */ /* 0x000e640000000a00 */
[----:B-12---:R-:W-:Y:S01]  /*0410*/  VIADD R0, R9, 0x1f ;  /* 0x0000001f09007836 */ /* 0x006fe20000000000 */
[----:B------:R-:W-:-:S05]  /*0420*/  IABS R16, R9 ;  /* 0x0000000900107213 */ /* 0x000fca0000000000 */
[----:B------:R-:W1:Y:S01]  /*0430*/  LDC.64 R50, c[0x0][0x3a0] ;  /* 0x0000e800ff327b82 */ /* 0x000e620000000a00 */
[----:B------:R-:W-:Y:S02]  /*0440*/  IABS R15, R8 ;  /* 0x00000008000f7213 */ /* 0x000fe40000000000 */
[----:B------:R-:W-:-:S04]  /*0450*/  SHF.R.S32.HI R3, RZ, 0x1f, R0 ;  /* 0x0000001fff037819 */ /* 0x000fc80000011400 */
[----:B------:R-:W-:Y:S01]  /*0460*/  LEA.HI R3, R3, R0, RZ, 0x5 ;  /* 0x0000000003037211 */ /* 0x000fe200078f28ff */
[----:B-----5:R-:W-:Y:S01]  /*0470*/  ULEA UR9, UR4, UR9, 0x18 ;  /* 0x0000000904097291 */ /* 0x020fe2000f8ec0ff */
[----:B---3--:R-:W-:Y:S01]  /*0480*/  IABS R10, R5 ;  /* 0x00000005000a7213 */ /* 0x008fe20000000000 */
[----:B------:R-:W-:Y:S01]  /*0490*/  BAR.SYNC.DEFER_BLOCKING 0x0 ;  /* 0x0000000000007b1d */ /* 0x000fe20000010000 */
[----:B------:R-:W-:Y:S01]  /*04a0*/  SHF.R.S32.HI R3, RZ, 0x5, R3 ;  /* 0x00000005ff037819 */ /* 0x000fe20000011403 */
[----:B------:R-:W-:Y:S01]  /*04b0*/  UIADD3 UR11, UPT, UPT, UR9, 0x6000, URZ ;  /* 0x00006000090b7890 */ /* 0x000fe2000fffe0ff */
[----:B------:R-:W-:-:S03]  /*04c0*/  IMAD R25, R63, R52, RZ ;  /* 0x000000343f197224 */ /* 0x000fc600078e02ff */
[----:B------:R-:W-:Y:S02]  /*04d0*/  IMAD.SHL.U32 R4, R3, 0x8, RZ ;  /* 0x0000000803047824 */ /* 0x000fe400078e00ff */
[----:B------:R-:W-:-:S03]  /*04e0*/  IMAD R31, R52, 0x4, R25 ;  /* 0x00000004341f7824 */ /* 0x000fc600078e0219 */
[-C--:B------:R-:W-:Y:S01]  /*04f0*/  IABS R7, R4.reuse ;  /* 0x0000000400077213 */ /* 0x080fe20000000000 */
[----:B------:R-:W-:Y:S01]  /*0500*/  IMAD R33, R52, 0x4, R31 ;  /* 0x0000000434217824 */ /* 0x000fe200078e021f */
[----:B------:R-:W-:Y:S01]  /*0510*/  IABS R12, R4 ;  /* 0x00000004000c7213 */ /* 0x000fe20000000000 */
[----:B-1----:R-:W-:Y:S01]  /*0520*/  VIADD R64, R50, 0x3f ;  /* 0x0000003f32407836 */ /* 0x002fe20000000000 */
[----:B------:R-:W1:Y:S01]  /*0530*/  I2F.RP R0, R7 ;  /* 0x0000000700007306 */ /* 0x000e620000209400 */
[----:B------:R-:W-:-:S04]  /*0540*/  IMAD R35, R52, 0x4, R33 ;  /* 0x0000000434237824 */ /* 0x000fc800078e0221 */
[C---:B------:R-:W-:Y:S01]  /*0550*/  IMAD R23, R52.reuse, 0x4, R35 ;  /* 0x0000000434177824 */ /* 0x040fe200078e0223 */
[----:B------:R-:W2:Y:S03]  /*0560*/  LDS R18, [UR9] ;  /* 0x00000009ff127984 */ /* 0x000ea60008000800 */
[----:B------:R-:W-:Y:S01]  /*0570*/  IMAD R21, R52, 0x4, R23 ;  /* 0x0000000434157824 */ /* 0x000fe200078e0217 */
[----:B-1----:R-:W1:Y:S02]  /*0580*/  MUFU.RCP R0, R0 ;  /* 0x0000000000007308 */ /* 0x002e640000001000 */
[----:B-1----:R-:W-:Y:S02]  /*0590*/  VIADD R2, R0, 0xffffffe ;  /* 0x0ffffffe00027836 */ /* 0x002fe40000000000 */
[----:B------:R-:W-:-:S04]  /*05a0*/  IMAD.MOV R0, RZ, RZ, -R12 ;  /* 0x000000ffff007224 */ /* 0x000fc800078e0a0c */
[----:B------:R1:W3:Y:S02]  /*05b0*/  F2I.FTZ.U32.TRUNC.NTZ R3, R2 ;  /* 0x0000000200037305 */ /* 0x0002e4000021f000 */
[----:B-1----:R-:W-:Y:S01]  /*05c0*/  IMAD.MOV.U32 R2, RZ, RZ, RZ ;  /* 0x000000ffff027224 */ /* 0x002fe200078e00ff */
[----:B--2---:R-:W-:Y:S01]  /*05d0*/  R2UR UR8, R18 ;  /* 0x00000000120872ca */ /* 0x004fe200000e0000 */
[----:B---3--:R-:W-:-:S04]  /*05e0*/  IMAD.MOV R6, RZ, RZ, -R3 ;  /* 0x000000ffff067224 */ /* 0x008fc800078e0a03 */
[----:B------:R-:W-:Y:S02]  /*05f0*/  IMAD R11, R6, R7, RZ ;  /* 0x00000007060b7224 */ /* 0x000fe400078e02ff */
[----:B------:R-:W-:Y:S02]  /*0600*/  IMAD.MOV.U32 R6, RZ, RZ, R10 ;  /* 0x000000ffff067224 */ /* 0x000fe400078e000a */
[----:B------:R-:W-:-:S06]  /*0610*/  IMAD.HI.U32 R3, R3, R11, R2 ;  /* 0x0000000b03037227 */ /* 0x000fcc00078e0002 */
[----:B------:R-:W-:-:S04]  /*0620*/  IMAD.HI.U32 R3, R3, R6, RZ ;  /* 0x0000000603037227 */ /* 0x000fc800078e00ff */
[----:B------:R-:W-:Y:S01]  /*0630*/  IMAD R0, R3, R0, R6 ;  /* 0x0000000003007224 */ /* 0x000fe200078e0206 */
[----:B------:R-:W-:Y:S04]  /*0640*/  BAR.SYNC.DEFER_BLOCKING 0x0 ;  /* 0x0000000000007b1d */ /* 0x000fe80000010000 */
[----:B------:R-:W-:-:S13]  /*0650*/  ISETP.GT.U32.AND P2, PT, R7, R0, PT ;  /* 0x000000000700720c */ /* 0x000fda0003f44070 */
[----:B------:R-:W-:Y:S02]  /*0660*/  @!P2 IMAD.IADD R0, R0, 0x1, -R7 ;  /* 0x000000010000a824 */ /* 0x000fe400078e0a07 */
[----:B------:R-:W-:Y:S01]  /*0670*/  @!P2 VIADD R3, R3, 0x1 ;  /* 0x000000010303a836 */ /* 0x000fe20000000000 */
[----:B------:R-:W-:Y:S02]  /*0680*/  ISETP.NE.AND P2, PT, R4, RZ, PT ;  /* 0x000000ff0400720c */ /* 0x000fe40003f45270 */
[----:B------:R-:W-:Y:S02]  /*0690*/  ISETP.GE.U32.AND P0, PT, R0, R7, PT ;  /* 0x000000070000720c */ /* 0x000fe40003f06070 */
[----:B------:R-:W-:-:S04]  /*06a0*/  LOP3.LUT R0, R5, R4, RZ, 0x3c, !PT ;  /* 0x0000000405007212 */ /* 0x000fc800078e3cff */
[----:B------:R-:W-:Y:S01]  /*06b0*/  ISETP.GE.AND P3, PT, R0, RZ, PT ;  /* 0x000000ff0000720c */ /* 0x000fe20003f66270 */
[----:B------:R-:W-:-:S06]  /*06c0*/  VIADD R0, R8, 0x3f ;  /* 0x0000003f08007836 */ /* 0x000fcc0000000000 */
[----:B------:R-:W-:-:S04]  /*06d0*/  @P0 VIADD R3, R3, 0x1 ;  /* 0x0000000103030836 */ /* 0x000fc80000000000 */
[----:B------:R-:W-:Y:S01]  /*06e0*/  IMAD.MOV.U32 R2, RZ, RZ, R3 ;  /* 0x000000ffff027224 */ /* 0x000fe200078e0003 */
[----:B------:R-:W-:-:S03]  /*06f0*/  SHF.R.S32.HI R3, RZ, 0x1f, R0 ;  /* 0x0000001fff037819 */ /* 0x000fc60000011400 */
[----:B------:R-:W-:Y:S01]  /*0700*/  @!P3 IMAD.MOV R2, RZ, RZ, -R2 ;  /* 0x000000ffff02b224 */ /* 0x000fe200078e0a02 */
[----:B------:R-:W-:Y:S02]  /*0710*/  @!P2 LOP3.LUT R2, RZ, R4, RZ, 0x33, !PT ;  /* 0x00000004ff02a212 */ /* 0x000fe400078e33ff */
[----:B------:R-:W-:-:S03]  /*0720*/  LEA.HI R3, R3, R0, RZ, 0x6 ;  /* 0x0000000003037211 */ /* 0x000fc600078f30ff */
[----:B------:R-:W-:Y:S02]  /*0730*/  IMAD.SHL.U32 R57, R2, 0x8, RZ ;  /* 0x0000000802397824 */ /* 0x000fe400078e00ff */
[----:B------:R-:W-:-:S03]  /*0740*/  IMAD.MOV R2, RZ, RZ, -R2 ;  /* 0x000000ffff027224 */ /* 0x000fc600078e0a02 */
[----:B------:R-:W-:Y:S01]  /*0750*/  LEA.HI.SX32 R3, R3, -R57, 0x1a ;  /* 0x8000003903037211 */ /* 0x000fe200078fd2ff */
[----:B------:R-:W-:Y:S02]  /*0760*/  IMAD R10, R4, R2, R5 ;  /* 0x00000002040a7224 */ /* 0x000fe400078e0205 */
[----:B------:R-:W-:Y:S01]  /*0770*/  IMAD.MOV.U32 R2, RZ, RZ, RZ ;  /* 0x000000ffff027224 */ /* 0x000fe200078e00ff */
[----:B------:R-:W-:Y:S02]  /*0780*/  VIMNMX R11, PT, PT, R3, 0x8, PT ;  /* 0x00000008030b7848 */ /* 0x000fe40003fe0100 */
[----:B------:R-:W-:Y:S02]  /*0790*/  IABS R4, R10 ;  /* 0x0000000a00047213 */ /* 0x000fe40000000000 */
[----:B------:R-:W-:-:S04]  /*07a0*/  IABS R7, R11 ;  /* 0x0000000b00077213 */ /* 0x000fc80000000000 */
[----:B------:R-:W1:Y:S08]  /*07b0*/  I2F.RP R0, R7 ;  /* 0x0000000700007306 */ /* 0x000e700000209400 */
[----:B-1----:R-:W1:Y:S02]  /*07c0*/  MUFU.RCP R0, R0 ;  /* 0x0000000000007308 */ /* 0x002e640000001000 */
[----:B-1----:R-:W-:-:S06]  /*07d0*/  VIADD R3, R0, 0xffffffe ;  /* 0x0ffffffe00037836 */ /* 0x002fcc0000000000 */
[----:B------:R-:W1:Y:S02]  /*07e0*/  F2I.FTZ.U32.TRUNC.NTZ R3, R3 ;  /* 0x0000000300037305 */ /* 0x000e64000021f000 */
[----:B-1----:R-:W-:-:S04]  /*07f0*/  IMAD.MOV R6, RZ, RZ, -R3 ;  /* 0x000000ffff067224 */ /* 0x002fc800078e0a03 */
[----:B------:R-:W-:Y:S01]  /*0800*/  IMAD R5, R6, R7, RZ ;  /* 0x0000000706057224 */ /* 0x000fe200078e02ff */
[----:B------:R-:W-:-:S03]  /*0810*/  IABS R6, R11 ;  /* 0x0000000b00067213 */ /* 0x000fc60000000000 */
[----:B------:R-:W-:-:S04]  /*0820*/  IMAD.HI.U32 R2, R3, R5, R2 ;  /* 0x0000000503027227 */ /* 0x000fc800078e0002 */
[----:B------:R-:W-:Y:S02]  /*0830*/  IMAD.MOV.U32 R3, RZ, RZ, R4 ;  /* 0x000000ffff037224 */ /* 0x000fe400078e0004 */
[----:B------:R-:W-:Y:S02]  /*0840*/  IMAD.MOV R0, RZ, RZ, -R6 ;  /* 0x000000ffff007224 */ /* 0x000fe400078e0a06 */
[----:B------:R-:W-:Y:S01]  /*0850*/  IMAD.HI.U32 R2, R2, R3, RZ ;  /* 0x0000000302027227 */ /* 0x000fe200078e00ff */
[----:B------:R-:W1:Y:S03]  /*0860*/  I2F.RP R6, R16 ;  /* 0x0000001000067306 */ /* 0x000e660000209400 */
[----:B------:R-:W-:-:S05]  /*0870*/  IMAD R0, R2, R0, R3 ;  /* 0x0000000002007224 */ /* 0x000fca00078e0203 */
[----:B------:R-:W-:Y:S01]  /*0880*/  ISETP.GT.U32.AND P2, PT, R7, R0, PT ;  /* 0x000000000700720c */ /* 0x000fe20003f44070 */
[----:B------:R-:W2:Y:S08]  /*0890*/  I2F.RP R3, R15 ;  /* 0x0000000f00037306 */ /* 0x000eb00000209400 */
[----:B-1----:R-:W1:Y:S04]  /*08a0*/  MUFU.RCP R6, R6 ;  /* 0x0000000600067308 */ /* 0x002e680000001000 */
[----:B------:R-:W-:-:S02]  /*08b0*/  @!P2 IMAD.IADD R0, R0, 0x1, -R7 ;  /* 0x000000010000a824 */ /* 0x000fc400078e0a07 */
[----:B------:R-:W-:Y:S01]  /*08c0*/  @!P2 VIADD R2, R2, 0x1 ;  /* 0x000000010202a836 */ /* 0x000fe20000000000 */
[----:B------:R-:W-:Y:S01]  /*08d0*/  ISETP.NE.AND P2, PT, R11, RZ, PT ;  /* 0x000000ff0b00720c */ /* 0x000fe20003f45270 */
[----:B--2---:R-:W2:Y:S01]  /*08e0*/  MUFU.RCP R3, R3 ;  /* 0x0000000300037308 */ /* 0x004ea20000001000 */
[----:B------:R-:W-:Y:S02]  /*08f0*/  ISETP.GE.U32.AND P0, PT, R0, R7, PT ;  /* 0x000000070000720c */ /* 0x000fe40003f06070 */
[----:B------:R-:W-:-:S04]  /*0900*/  LOP3.LUT R0, R10, R11, RZ, 0x3c, !PT ;  /* 0x0000000b0a007212 */ /* 0x000fc800078e3cff */
[----:B------:R-:W-:Y:S01]  /*0910*/  ISETP.GE.AND P3, PT, R0, RZ, PT ;  /* 0x000000ff0000720c */ /* 0x000fe20003f66270 */
[----:B-1----:R-:W-:-:S04]  /*0920*/  VIADD R4, R6, 0xffffffe ;  /* 0x0ffffffe06047836 */ /* 0x002fc80000000000 */
[----:B------:R1:W3:Y:S02]  /*0930*/  F2I.FTZ.U32.TRUNC.NTZ R5, R4 ;  /* 0x0000000400057305 */ /* 0x0002e4000021f000 */
[----:B------:R-:W-:-:S04]  /*0940*/  @P0 VIADD R2, R2, 0x1 ;  /* 0x0000000102020836 */ /* 0x000fc80000000000 */
[----:B------:R-:W-:Y:S02]  /*0950*/  IMAD.MOV.U32 R6, RZ, RZ, R2 ;  /* 0x000000ffff067224 */ /* 0x000fe400078e0002 */
[----:B--2---:R-:W-:Y:S02]  /*0960*/  VIADD R2, R3, 0xffffffe ;  /* 0x0ffffffe03027836 */ /* 0x004fe40000000000 */
[----:B------:R-:W-:Y:S01]  /*0970*/  @!P3 IMAD.MOV R6, RZ, RZ, -R6 ;  /* 0x000000ffff06b224 */ /* 0x000fe200078e0a06 */
[----:B------:R-:W-:Y:S01]  /*0980*/  @!P2 LOP3.LUT R6, RZ, R11, RZ, 0x33, !PT ;  /* 0x0000000bff06a212 */ /* 0x000fe200078e33ff */
[----:B------:R-:W2:Y:S01]  /*0990*/  F2I.FTZ.U32.TRUNC.NTZ R3, R2 ;  /* 0x0000000200037305 */ /* 0x000ea2000021f000 */
[----:B-1----:R-:W-:-:S03]  /*09a0*/  IMAD.MOV.U32 R4, RZ, RZ, RZ ;  /* 0x000000ffff047224 */ /* 0x002fc600078e00ff */
[----:B------:R-:W-:Y:S02]  /*09b0*/  IMAD.MOV R0, RZ, RZ, -R6 ;  /* 0x000000ffff007224 */ /* 0x000fe400078e0a06 */
[--C-:B---3--:R-:W-:Y:S02]  /*09c0*/  IMAD.MOV R7, RZ, RZ, -R5.reuse ;  /* 0x000000ffff077224 */ /* 0x108fe400078e0a05 */
[----:B------:R-:W-:Y:S02]  /*09d0*/  IMAD R0, R11, R0, R10 ;  /* 0x000000000b007224 */ /* 0x000fe400078e020a */
[----:B------:R-:W-:Y:S02]  /*09e0*/  IMAD R7, R7, R16, RZ ;  /* 0x0000001007077224 */ /* 0x000fe400078e02ff */
[----:B------:R-:W-:Y:S02]  /*09f0*/  IMAD.IADD R57, R57, 0x1, R0 ;  /* 0x0000000139397824 */ /* 0x000fe400078e0200 */
[----:B------:R-:W-:-:S04]  /*0a00*/  IMAD.HI.U32 R4, R5, R7, R4 ;  /* 0x0000000705047227 */ /* 0x000fc800078e0004 */
[--C-:B--2---:R-:W-:Y:S02]  /*0a10*/  IMAD.MOV R10, RZ, RZ, -R3.reuse ;  /* 0x000000ffff0a7224 */ /* 0x104fe400078e0a03 */
[----:B------:R-:W-:Y:S02]  /*0a20*/  IMAD.MOV.U32 R2, RZ, RZ, RZ ;  /* 0x000000ffff027224 */ /* 0x000fe400078e00ff */
[----:B------:R-:W-:Y:S02]  /*0a30*/  IMAD R7, R10, R15, RZ ;  /* 0x0000000f0a077224 */ /* 0x000fe400078e02ff */
[----:B------:R-:W-:Y:S02]  /*0a40*/  IMAD R57, R57, 0x40, R62 ;  /* 0x0000004039397824 */ /* 0x000fe400078e023e */
[----:B------:R-:W-:Y:S02]  /*0a50*/  IMAD.SHL.U32 R6, R6, 0x20, RZ ;  /* 0x0000002006067824 */ /* 0x000fe400078e00ff */
[----:B------:R-:W-:Y:S01]  /*0a60*/  IMAD.HI.U32 R2, R3, R7, R2 ;  /* 0x0000000703027227 */ /* 0x000fe200078e0002 */
[----:B------:R-:W-:-:S02]  /*0a70*/  IABS R10, R57 ;  /* 0x00000039000a7213 */ /* 0x000fc40000000000 */
[C---:B------:R-:W-:Y:S02]  /*0a80*/  LOP3.LUT R60, R6.reuse, R63, RZ, 0xfc, !PT ;  /* 0x0000003f063c7212 */ /* 0x040fe400078efcff */
[--C-:B------:R-:W-:Y:S01]  /*0a90*/  LOP3.LUT R59, R6, 0x4, R63.reuse, 0xfe, !PT ;  /* 0x00000004063b7812 */ /* 0x100fe200078efe3f */
[----:B------:R-:W-:Y:S01]  /*0aa0*/  IMAD.HI.U32 R2, R2, R10, RZ ;  /* 0x0000000a02027227 */ /* 0x000fe200078e00ff */
[----:B------:R-:W-:Y:S02]  /*0ab0*/  IABS R11, R60 ;  /* 0x0000003c000b7213 */ /* 0x000fe40000000000 */
[----:B------:R-:W-:Y:S01]  /*0ac0*/  IABS R13, R59 ;  /* 0x0000003b000d7213 */ /* 0x000fe20000000000 */
[----:B------:R-:W-:Y:S01]  /*0ad0*/  IMAD.MOV R2, RZ, RZ, -R2 ;  /* 0x000000ffff027224 */ /* 0x000fe200078e0a02 */
[--C-:B------:R-:W-:Y:S01]  /*0ae0*/  LOP3.LUT R58, R6, 0x8, R63.reuse, 0xfe, !PT ;  /* 0x00000008063a7812 */ /* 0x100fe200078efe3f */
[----:B------:R-:W-:Y:S01]  /*0af0*/  IMAD.HI.U32 R0, R4, R11, RZ ;  /* 0x0000000b04007227 */ /* 0x000fe200078e00ff */
[----:B------:R-:W-:-:S02]  /*0b00*/  LOP3.LUT R56, R6, 0xc, R63, 0xfe, !PT ;  /* 0x0000000c06387812 */ /* 0x000fc400078efe3f */
[----:B------:R-:W-:Y:S01]  /*0b10*/  IABS R7, R58 ;  /* 0x0000003a00077213 */ /* 0x000fe20000000000 */
[----:B------:R-:W-:Y:S01]  /*0b20*/  IMAD.HI.U32 R5, R4, R13, RZ ;  /* 0x0000000d04057227 */ /* 0x000fe200078e00ff */
[C-C-:B------:R-:W-:Y:S02]  /*0b30*/  LOP3.LUT R55, R6.reuse, 0x10, R63.reuse, 0xfe, !PT ;  /* 0x0000001006377812 */ /* 0x140fe400078efe3f */
[----:B------:R-:W-:Y:S01]  /*0b40*/  LOP3.LUT R54, R6, 0x14, R63, 0xfe, !PT ;  /* 0x0000001406367812 */ /* 0x000fe200078efe3f */
[C---:B------:R-:W-:Y:S01]  /*0b50*/  IMAD R2, R15.reuse, R2, R10 ;  /* 0x000000020f027224 */ /* 0x040fe200078e020a */
[----:B------:R-:W-:Y:S01]  /*0b60*/  IABS R17, R55 ;  /* 0x0000003700117213 */ /* 0x000fe20000000000 */
[----:B------:R-:W-:Y:S01]  /*0b70*/  IMAD.MOV R0, RZ, RZ, -R0 ;  /* 0x000000ffff007224 */ /* 0x000fe200078e0a00 */
[----:B------:R-:W-:Y:S01]  /*0b80*/  IABS R19, R54 ;  /* 0x0000003600137213 */ /* 0x000fe20000000000 */
[----:B------:R-:W-:Y:S01]  /*0b90*/  IMAD.MOV R5, RZ, RZ, -R5 ;  /* 0x000000ffff057224 */ /* 0x000fe200078e0a05 */
[----:B------:R-:W-:Y:S01]  /*0ba0*/  ISETP.GT.U32.AND P0, PT, R15, R2, PT ;  /* 0x000000020f00720c */ /* 0x000fe20003f04070 */
[----:B------:R-:W-:Y:S01]  /*0bb0*/  IMAD R3, R16, R0, R11 ;  /* 0x0000000010037224 */ /* 0x000fe200078e020b */
[----:B------:R-:W-:Y:S01]  /*0bc0*/  LOP3.LUT R92, R6, 0x18, R63, 0xfe, !PT ;  /* 0x00000018065c7812 */ /* 0x000fe200078efe3f */
[----:B------:R-:W-:Y:S01]  /*0bd0*/  IMAD R5, R16, R5, R13 ;  /* 0x0000000510057224 */ /* 0x000fe200078e020d */
[----:B------:R-:W-:Y:S01]  /*0be0*/  IABS R13, R56 ;  /* 0x00000038000d7213 */ /* 0x000fe20000000000 */
[----:B------:R-:W-:Y:S01]  /*0bf0*/  IMAD.HI.U32 R0, R4, R7, RZ ;  /* 0x0000000704007227 */ /* 0x000fe200078e00ff */
[----:B------:R-:W-:-:S02]  /*0c00*/  ISETP.GT.U32.AND P2, PT, R16, R3, PT ;  /* 0x000000031000720c */ /* 0x000fc40003f44070 */
[----:B------:R-:W-:Y:S01]  /*0c10*/  ISETP.GT.U32.AND P6, PT, R16, R5, PT ;  /* 0x000000051000720c */ /* 0x000fe20003fc4070 */
[----:B------:R-:W-:Y:S02]  /*0c20*/  IMAD.MOV R11, RZ, RZ, -R0 ;  /* 0x000000ffff0b7224 */ /* 0x000fe400078e0a00 */
[----:B------:R-:W-:-:S04]  /*0c30*/  IMAD.HI.U32 R0, R4, R13, RZ ;  /* 0x0000000d04007227 */ /* 0x000fc800078e00ff */
[----:B------:R-:W-:-:S04]  /*0c40*/  IMAD.HI.U32 R10, R4, R17, RZ ;  /* 0x00000011040a7227 */ /* 0x000fc800078e00ff */
[----:B------:R-:W-:Y:S02]  /*0c50*/  IMAD.MOV R0, RZ, RZ, -R0 ;  /* 0x000000ffff007224 */ /* 0x000fe400078e0a00 */
[----:B------:R-:W-:Y:S02]  /*0c60*/  IMAD R7, R16, R11, R7 ;  /* 0x0000000b10077224 */ /* 0x000fe400078e0207 */
[----:B------:R-:W-:Y:S02]  /*0c70*/  IMAD.MOV R11, RZ, RZ, -R10 ;  /* 0x000000ffff0b7224 */ /* 0x000fe400078e0a0a */
[----:B------:R-:W-:Y:S01]  /*0c80*/  @!P0 IMAD.IADD R2, R2, 0x1, -R15 ;  /* 0x0000000102028824 */ /* 0x000fe200078e0a0f */
[C---:B------:R-:W-:Y:S01]  /*0c90*/  ISETP.GT.U32.AND P0, PT, R16.reuse, R7, PT ;  /* 0x000000071000720c */ /* 0x040fe20003f04070 */
[----:B------:R-:W-:Y:S01]  /*0ca0*/  IMAD R10, R16, R0, R13 ;  /* 0x00000000100a7224 */ /* 0x000fe200078e020d */
[----:B------:R-:W-:Y:S01]  /*0cb0*/  LOP3.LUT R0, R6, 0x1c, R63, 0xfe, !PT ;  /* 0x0000001c06007812 */ /* 0x000fe200078efe3f */
[----:B------:R-:W-:Y:S01]  /*0cc0*/  IMAD.HI.U32 R6, R4, R19, RZ ;  /* 0x0000001304067227 */ /* 0x000fe200078e00ff */
[----:B------:R-:W-:-:S02]  /*0cd0*/  IABS R13, R92 ;  /* 0x0000005c000d7213 */ /* 0x000fc40000000000 */
[----:B------:R-:W-:Y:S01]  /*0ce0*/  ISETP.GT.U32.AND P4, PT, R15, R2, PT ;  /* 0x000000020f00720c */ /* 0x000fe20003f84070 */
[C---:B------:R-:W-:Y:S01]  /*0cf0*/  IMAD R11, R16.reuse, R11, R17 ;  /* 0x0000000b100b7224 */ /* 0x040fe200078e0211 */
[----:B------:R-:W-:Y:S01]  /*0d00*/  IABS R17, R0 ;  /* 0x0000000000117213 */ /* 0x000fe20000000000 */
[----:B------:R-:W-:Y:S01]  /*0d10*/  IMAD.MOV R12, RZ, RZ, -R6 ;  /* 0x000000ffff0c7224 */ /* 0x000fe200078e0a06 */
[----:B------:R-:W-:Y:S01]  /*0d20*/  ISETP.GT.U32.AND P3, PT, R16, R10, PT ;  /* 0x0000000a1000720c */ /* 0x000fe20003f64070 */
[----:B------:R-:W-:Y:S01]  /*0d30*/  IMAD.HI.U32 R6, R4, R13, RZ ;  /* 0x0000000d04067227 */ /* 0x000fe200078e00ff */
[----:B------:R-:W-:-:S03]  /*0d40*/  ISETP.GT.U32.AND P5, PT, R16, R11, PT ;  /* 0x0000000b1000720c */ /* 0x000fc60003fa4070 */
[----:B------:R-:W-:-:S04]  /*0d50*/  IMAD.HI.U32 R4, R4, R17, RZ ;  /* 0x0000001104047227 */ /* 0x000fc800078e00ff */
[----:B------:R-:W-:Y:S02]  /*0d60*/  IMAD.MOV R6, RZ, RZ, -R6 ;  /* 0x000000ffff067224 */ /* 0x000fe400078e0a06 */
[C---:B------:R-:W-:Y:S02]  /*0d70*/  IMAD R12, R16.reuse, R12, R19 ;  /* 0x0000000c100c7224 */ /* 0x040fe400078e0213 */
[----:B------:R-:W-:Y:S02]  /*0d80*/  IMAD.MOV R14, RZ, RZ, -R4 ;  /* 0x000000ffff0e7224 */ /* 0x000fe400078e0a04 */
[--C-:B------:R-:W-:Y:S02]  /*0d90*/  @!P2 IMAD.IADD R3, R3, 0x1, -R16.reuse ;  /* 0x000000010303a824 */ /* 0x100fe400078e0a10 */
[----:B------:R-:W-:Y:S02]  /*0da0*/  IMAD R4, R16, R6, R13 ;  /* 0x0000000610047224 */ /* 0x000fe400078e020d */
[----:B------:R-:W-:Y:S01]  /*0db0*/  @!P4 IMAD.IADD R2, R2, 0x1, -R15 ;  /* 0x000000010202c824 */ /* 0x000fe200078e0a0f */
[C---:B------:R-:W-:Y:S01]  /*0dc0*/  ISETP.GT.U32.AND P4, PT, R16.reuse, R12, PT ;  /* 0x0000000c1000720c */ /* 0x040fe20003f84070 */
[--C-:B------:R-:W-:Y:S01]  /*0dd0*/  @!P0 IMAD.IADD R7, R7, 0x1, -R16.reuse ;  /* 0x0000000107078824 */ /* 0x100fe200078e0a10 */
[C---:B------:R-:W-:Y:S01]  /*0de0*/  ISETP.GT.U32.AND P0, PT, R16.reuse, R3, PT ;  /* 0x000000031000720c */ /* 0x040fe20003f04070 */
[C---:B------:R-:W-:Y:S01]  /*0df0*/  IMAD R13, R16.reuse, R14, R17 ;  /* 0x0000000e100d7224 */ /* 0x040fe200078e0211 */
[----:B------:R-:W-:Y:S01]  /*0e00*/  ISETP.GT.U32.AND P2, PT, R16, R4, PT ;  /* 0x000000041000720c */ /* 0x000fe20003f44070 */
[----:B------:R-:W-:-:S02]  /*0e10*/  @!P6 IMAD.IADD R5, R5, 0x1, -R16 ;  /* 0x000000010505e824 */ /* 0x000fc400078e0a10 */
[--C-:B------:R-:W-:Y:S01]  /*0e20*/  @!P5 IMAD.IADD R11, R11, 0x1, -R16.reuse ;  /* 0x000000010b0bd824 */ /* 0x100fe200078e0a10 */
[----:B------:R-:W-:Y:S01]  /*0e30*/  ISETP.GT.U32.AND P6, PT, R16, R13, PT ;  /* 0x0000000d1000720c */ /* 0x000fe20003fc4070 */
[--C-:B------:R-:W-:Y:S01]  /*0e40*/  @!P3 IMAD.IADD R10, R10, 0x1, -R16.reuse ;  /* 0x000000010a0ab824 */ /* 0x100fe200078e0a10 */
[----:B------:R-:W-:Y:S01]  /*0e50*/  ISETP.GT.U32.AND P3, PT, R16, R5, PT ;  /* 0x000000051000720c */ /* 0x000fe20003f64070 */
[----:B------:R-:W-:Y:S01]  /*0e60*/  IMAD.SHL.U32 R6, R104, 0x200000, RZ ;  /* 0x0020000068067824 */ /* 0x000fe200078e00ff */
[----:B------:R-:W-:Y:S01]  /*0e70*/  ISETP.GE.AND P5, PT, R57, RZ, PT ;  /* 0x000000ff3900720c */ /* 0x000fe20003fa6270 */
[--C-:B------:R-:W-:Y:S01]  /*0e80*/  @!P4 IMAD.IADD R12, R12, 0x1, -R16.reuse ;  /* 0x000000010c0cc824 */ /* 0x100fe200078e0a10 */
[C---:B------:R-:W-:Y:S01]  /*0e90*/  ISETP.GT.U32.AND P4, PT, R16.reuse, R7, PT ;  /* 0x000000071000720c */ /* 0x040fe20003f84070 */
[--C-:B------:R-:W-:Y:S01]  /*0ea0*/  @!P0 IMAD.IADD R3, R3, 0x1, -R16.reuse ;  /* 0x0000000103038824 */ /* 0x100fe200078e0a10 */
[----:B------:R-:W-:Y:S01]  /*0eb0*/  ISETP.GT.U32.AND P0, PT, R16, R11, PT ;  /* 0x0000000b1000720c */ /* 0x000fe20003f04070 */
[--C-:B------:R-:W-:Y:S01]  /*0ec0*/  @!P2 IMAD.IADD R4, R4, 0x1, -R16.reuse ;  /* 0x000000010404a824 */ /* 0x100fe200078e0a10 */
[----:B------:R-:W-:Y:S01]  /*0ed0*/  ISETP.GT.U32.AND P2, PT, R16, R10, PT ;  /* 0x0000000a1000720c */ /* 0x000fe20003f44070 */
[----:B------:R-:W-:Y:S01]  /*0ee0*/  IMAD.SHL.U32 R14, R104, 0x4, RZ ;  /* 0x00000004680e7824 */ /* 0x000fe200078e00ff */
[----:B------:R-:W-:Y:S01]  /*0ef0*/  LOP3.LUT R6, R6, 0x600000, RZ, 0xc0, !PT ;  /* 0x0060000006067812 */ /* 0x000fe200078ec0ff */
[--C-:B------:R-:W-:Y:S01]  /*0f00*/  @!P6 IMAD.IADD R13, R13, 0x1, -R16.reuse ;  /* 0x000000010d0de824 */ /* 0x100fe200078e0a10 */
[C---:B------:R-:W-:Y:S01]  /*0f10*/  ISETP.GT.U32.AND P6, PT, R16.reuse, R4, PT ;  /* 0x000000041000720c */ /* 0x040fe20003fc4070 */
[----:B------:R-:W-:Y:S01]  /*0f20*/  @!P3 IMAD.IADD R5, R5, 0x1, -R16 ;  /* 0x000000010505b824 */ /* 0x000fe200078e0a10 */
[C---:B------:R-:W-:Y:S01]  /*0f30*/  ISETP.GT.U32.AND P3, PT, R16.reuse, R12, PT ;  /* 0x0000000c1000720c */ /* 0x040fe20003f64070 */
[----:B------:R-:W-:Y:S01]  /*0f40*/  @!P5 IMAD.MOV R2, RZ, RZ, -R2 ;  /* 0x000000ffff02d224 */ /* 0x000fe200078e0a02 */
[----:B------:R-:W-:Y:S01]  /*0f50*/  ISETP.GT.U32.AND P5, PT, R16, R13, PT ;  /* 0x0000000d1000720c */ /* 0x000fe20003fa4070 */
[--C-:B------:R-:W-:Y:S01]  /*0f60*/  @!P4 IMAD.IADD R7, R7, 0x1, -R16.reuse ;  /* 0x000000010707c824 */ /* 0x100fe200078e0a10 */
[----:B------:R-:W-:Y:S01]  /*0f70*/  ISETP.NE.AND P4, PT, R8, RZ, PT ;  /* 0x000000ff0800720c */ /* 0x000fe20003f85270 */
[--C-:B------:R-:W-:Y:S01]  /*0f80*/  @!P0 IMAD.IADD R11, R11, 0x1, -R16.reuse ;  /* 0x000000010b0b8824 */ /* 0x100fe200078e0a10 */
[----:B------:R-:W-:Y:S01]  /*0f90*/  ISETP.GE.AND P0, PT, R59, RZ, PT ;  /* 0x000000ff3b00720c */ /* 0x000fe20003f06270 */
[----:B------:R-:W-:Y:S01]  /*0fa0*/  @!P2 IMAD.IADD R10, R10, 0x1, -R16 ;  /* 0x000000010a0aa824 */ /* 0x000fe200078e0a10 */
[----:B------:R-:W-:-:S02]  /*0fb0*/  ISETP.GE.AND P2, PT, R60, RZ, PT ;  /* 0x000000ff3c00720c */ /* 0x000fc40003f46270 */
[----:B------:R-:W-:Y:S01]  /*0fc0*/  LOP3.LUT R14, R14, 0x10, RZ, 0xc0, !PT ;  /* 0x000000100e0e7812 */ /* 0x000fe200078ec0ff */
[--C-:B------:R-:W-:Y:S01]  /*0fd0*/  @!P6 IMAD.IADD R4, R4, 0x1, -R16.reuse ;  /* 0x000000010404e824 */ /* 0x100fe200078e0a10 */
[----:B------:R-:W-:Y:S01]  /*0fe0*/  ISETP.GE.AND P6, PT, R55, RZ, PT ;  /* 0x000000ff3700720c */ /* 0x000fe20003fc6270 */
[--C-:B------:R-:W-:Y:S01]  /*0ff0*/  @!P3 IMAD.IADD R12, R12, 0x1, -R16.reuse ;  /* 0x000000010c0cb824 */ /* 0x100fe200078e0a10 */
[----:B------:R-:W-:Y:S01]  /*1000*/  ISETP.GE.AND P3, PT, R58, RZ, PT ;  /* 0x000000ff3a00720c */ /* 0x000fe20003f66270 */
[----:B------:R-:W-:Y:S01]  /*1010*/  @!P5 IMAD.IADD R13, R13, 0x1, -R16 ;  /* 0x000000010d0dd824 */ /* 0x000fe200078e0a10 */
[----:B------:R-:W-:Y:S02]  /*1020*/  ISETP.GE.AND P5, PT, R54, RZ, PT ;  /* 0x000000ff3600720c */ /* 0x000fe40003fa6270 */
[----:B------:R-:W-:Y:S01]  /*1030*/  @!P4 LOP3.LUT R2, RZ, R8, RZ, 0x33, !PT ;  /* 0x00000008ff02c212 */ /* 0x000fe200078e33ff */
[----:B------:R-:W-:Y:S01]  /*1040*/  @!P0 IMAD.MOV R5, RZ, RZ, -R5 ;  /* 0x000000ffff058224 */ /* 0x000fe200078e0a05 */
[----:B------:R-:W-:Y:S01]  /*1050*/  ISETP.GE.AND P4, PT, R56, RZ, PT ;  /* 0x000000ff3800720c */ /* 0x000fe20003f86270 */
[----:B------:R-:W-:Y:S01]  /*1060*/  @!P2 IMAD.MOV R3, RZ, RZ, -R3 ;  /* 0x000000ffff03a224 */ /* 0x000fe200078e0a03 */
[----:B------:R-:W-:Y:S01]  /*1070*/  ISETP.GE.AND P0, PT, R92, RZ, PT ;  /* 0x000000ff5c00720c */ /* 0x000fe20003f06270 */
[----:B------:R-:W-:Y:S01]  /*1080*/  IMAD R51, R2, R51, RZ ;  /* 0x0000003302337224 */ /* 0x000fe200078e02ff */
[----:B------:R-:W-:Y:S01]  /*1090*/  ISETP.GE.AND P2, PT, R0, RZ, PT ;  /* 0x000000ff0000720c */ /* 0x000fe20003f46270 */
[----:B------:R-:W-:Y:S01]  /*10a0*/  @!P6 IMAD.MOV R11, RZ, RZ, -R11 ;  /* 0x000000ffff0be224 */ /* 0x000fe200078e0a0b */
[----:B------:R-:W-:Y:S01]  /*10b0*/  R2UR UR5, R6 ;  /* 0x00000000060572ca */ /* 0x000fe200000e0000 */
[----:B------:R-:W-:Y:S01]  /*10c0*/  @!P3 IMAD.MOV R7, RZ, RZ, -R7 ;  /* 0x000000ffff07b224 */ /* 0x000fe200078e0a07 */
[----:B------:R-:W-:Y:S01]  /*10d0*/  R2UR UR10, R14 ;  /* 0x000000000e0a72ca */ /* 0x000fe200000e0000 */
[----:B------:R-:W-:Y:S01]  /*10e0*/  @!P5 IMAD.MOV R12, RZ, RZ, -R12 ;  /* 0x000000ffff0cd224 */ /* 0x000fe200078e0a0c */
[----:B------:R-:W-:-:S02]  /*10f0*/  ISETP.NE.AND P3, PT, R9, RZ, PT ;  /* 0x000000ff0900720c */ /* 0x000fc40003f65270 */
[----:B------:R-:W-:Y:S01]  /*1100*/  LOP3.LUT R6, RZ, R9, RZ, 0x33, !PT ;  /* 0x00000009ff067212 */ /* 0x000fe200078e33ff */
[----:B------:R-:W-:Y:S02]  /*1110*/  @!P4 IMAD.MOV R10, RZ, RZ, -R10 ;  /* 0x000000ffff0ac224 */ /* 0x000fe400078e0a0a */
[----:B------:R-:W-:Y:S01]  /*1120*/  @!P0 IMAD.MOV R4, RZ, RZ, -R4 ;  /* 0x000000ffff048224 */ /* 0x000fe200078e0a04 */
[----:B------:R-:W-:Y:S01]  /*1130*/  ISETP.GT.AND P0, PT, R64, 0x3f, PT ;  /* 0x0000003f4000780c */ /* 0x000fe20003f04270 */
[----:B------:R-:W-:Y:S01]  /*1140*/  @!P2 IMAD.MOV R13, RZ, RZ, -R13 ;  /* 0x000000ffff0da224 */ /* 0x000fe200078e0a0d */
[C---:B------:R-:W-:Y:S02]  /*1150*/  SEL R14, R6.reuse, R10, !P3 ;  /* 0x0000000a060e7207 */ /* 0x040fe40005800000 */
[C---:B------:R-:W-:Y:S01]  /*1160*/  SEL R24, R6.reuse, R3, !P3 ;  /* 0x0000000306187207 */ /* 0x040fe20005800000 */
[----:B------:R-:W-:Y:S01]  /*1170*/  UIADD3 UR10, UPT, UPT, UR10, UR5, UR8 ;  /* 0x000000050a0a7290 */ /* 0x000fe2000fffe008 */
[----:B------:R-:W-:-:S02]  /*1180*/  SEL R22, R6, R5, !P3 ;  /* 0x0000000506167207 */ /* 0x000fc40005800000 */
[C---:B------:R-:W-:Y:S02]  /*1190*/  SEL R16, R6.reuse, R7, !P3 ;  /* 0x0000000706107207 */ /* 0x040fe40005800000 */
[C---:B------:R-:W-:Y:S02]  /*11a0*/  SEL R20, R6.reuse, R11, !P3 ;  /* 0x0000000b06147207 */ /* 0x040fe40005800000 */
[C---:B------:R-:W-:Y:S02]  /*11b0*/  SEL R12, R6.reuse, R12, !P3 ;  /* 0x0000000c060c7207 */ /* 0x040fe40005800000 */
[C---:B------:R-:W-:Y:S02]  /*11c0*/  SEL R10, R6.reuse, R4, !P3 ;  /* 0x00000004060a7207 */ /* 0x040fe40005800000 */
[----:B------:R-:W-:Y:S02]  /*11d0*/  SEL R6, R6, R13, !P3 ;  /* 0x0000000d06067207 */ /* 0x000fe40005800000 */
[----:B------:R-:W-:-:S02]  /*11e0*/  LOP3.LUT P2, RZ, R61, 0xff, RZ, 0xc0, !PT ;  /* 0x000000ff3dff7812 */ /* 0x000fc4000784c0ff */
[----:B------:R-:W-:Y:S01]  /*11f0*/  ISETP.LT.AND P3, PT, R89, R50, P0 ;  /* 0x000000325900720c */ /* 0x000fe20000761270 */
[----:B----4-:R-:W-:-:S12]  /*1200*/  @P1 BRA `(.L_x_5) ;  /* 0x0000000000181947 */ /* 0x010fd80003800000 */
[----:B------:R-:W-:Y:S01]  /*1210*/  ELECT P4, URZ, PT ;  /* 0x0000000000ff782f */ /* 0x000fe20003880000 */
[----:B------:R-:W-:Y:S01]  /*1220*/  IMAD.MOV.U32 R2, RZ, RZ, 0x1 ;  /* 0x00000001ff027424 */ /* 0x000fe200078e00ff */
[----:B------:R-:W-:Y:S01]  /*1230*/  UMOV UR5, 0x40 ;  /* 0x0000004000057882 */ /* 0x000fe20000000000 */
[----:B------:R-:W-:Y:S01]  /*1240*/  UVIRTCOUNT.DEALLOC.SMPOOL 0x80 ;  /* 0x000000800000784c */ /* 0x000fe20000000000 */
[----:B------:R-:W-:-:S09]  /*1250*/  ULEA UR5, UR4, UR5, 0x18 ;  /* 0x0000000504057291 */ /* 0x000fd2000f8ec0ff */
[----:B------:R1:W-:Y:S03]  /*1260*/  @P4 STS.U8 [UR5], R2 ;  /* 0x00000002ff004988 */ /* 0x0003e60008000005 */
.L_x_5:
[----:B------:R-:W-:Y:S01]  /*1270*/  STTM.16dp32bit_t0_t15.x8 tmem[UR10], RZ ;  /* 0x000000ff000079ed */ /* 0x000fe2000898000a */
[----:B------:R-:W-:Y:S01]  /*1280*/  STTM.16dp32bit_t16_t31.x8 tmem[UR10+0x8], RZ ;  /* 0x000008ff000079ed */ /* 0x000fe200089a000a */
[----:B------:R-:W2:Y:S02]  /*1290*/  FENCE.VIEW.ASYNC.T ;  /* 0x00000000000073c6 */ /* 0x000ea40000000200 */
[----:B--2---:R-:W-:Y:S01]  /*12a0*/  VOTEU.ALL UP0, P2 ;  /* 0x0000000000ff7886 */ /* 0x004fe20001000000 */
[C---:B------:R-:W-:Y:S01]  /*12b0*/  IMAD R19, R52.reuse, 0x4, R21 ;  /* 0x0000000434137824 */ /* 0x040fe200078e0215 */
[----:B------:R-:W-:Y:S01]  /*12c0*/  VOTEU.ALL UP1, P2 ;  /* 0x0000000000ff7886 */ /* 0x000fe20001020000 */
[----:B------:R-:W-:Y:S01]  /*12d0*/  IMAD.SHL.U32 R18, R51, 0x2, RZ ;  /* 0x0000000233127824 */ /* 0x000fe200078e00ff */
[----:B------:R-:W-:Y:S01]  /*12e0*/  ISETP.LT.AND P5, PT, R91, R50, P0 ;  /* 0x000000325b00720c */ /* 0x000fe200007a1270 */
[----:B------:R-:W-:Y:S01]  /*12f0*/  IMAD R17, R52, 0x4, R19 ;  /* 0x0000000434117824 */ /* 0x000fe200078e0213 */
[----:B------:R-:W-:-:S04]  /*1300*/  @!UP0 UIADD3 UR4, UPT, UPT, -UR6, 0x100000, URZ ;  /* 0x0010000006048890 */ /* 0x000fc8000fffe1ff */
[----:B------:R-:W-:Y:S02]  /*1310*/  @!UP0 USHF.L.U32 UR5, UR4, 0xb, URZ ;  /* 0x0000000b04058899 */ /* 0x000fe400080006ff */
[----:B------:R-:W-:Y:S01]  /*1320*/  @!UP0 USHF.L.U32 UR4, UR4, 0x1, URZ ;  /* 0x0000000104048899 */ /* 0x000fe200080006ff */
[----:B------:R-:W-:Y:S01]  /*1330*/  BAR.SYNC.DEFER_BLOCKING 0x0 ;  /* 0x0000000000007b1d */ /* 0x000fe20000010000 */
[----:B------:R-:W-:Y:S01]  /*1340*/  IADD3 R30, P6, PT, R18, UR12, RZ ;  /* 0x0000000c121e7c10 */ /* 0x000fe2000ffde0ff */
[C---:B------:R-:W-:Y:S01]  /*1350*/  IMAD R13, R52.reuse, 0x4, R17 ;  /* 0x00000004340d7824 */ /* 0x040fe200078e0211 */
[----:B------:R-:W-:Y:S02]  /*1360*/  ISETP.LT.AND P4, PT, R93, R50, P0 ;  /* 0x000000325d00720c */ /* 0x000fe40000781270 */
[----:B------:R-:W-:Y:S01]  /*1370*/  LEA.HI.X.SX32 R32, R51, UR13, 0x1, P6 ;  /* 0x0000000d33207c11 */ /* 0x000fe2000b0f0eff */
[----:B------:R-:W-:Y:S01]  /*1380*/  IMAD R15, R52, 0x4, R13 ;  /* 0x00000004340f7824 */ /* 0x000fe200078e020d */
[----:B-1----:R-:W-:-:S03]  /*1390*/  LEA R2, P6, R23, R30, 0x1 ;  /* 0x0000001e17027211 */ /* 0x002fc600078c08ff */
[C---:B------:R-:W-:Y:S01]  /*13a0*/  IMAD R11, R52.reuse, 0x4, R15 ;  /* 0x00000004340b7824 */ /* 0x040fe200078e020f */
[----:B------:R-:W-:Y:S02]  /*13b0*/  LEA.HI.X.SX32 R3, R23, R32, 0x1, P6 ;  /* 0x0000002017037211 */ /* 0x000fe400030f0eff */
[----:B------:R-:W-:Y:S01]  /*13c0*/  LEA R4, P6, R19, R30, 0x1 ;  /* 0x0000001e13047211 */ /* 0x000fe200078c08ff */
[----:B------:R-:W1:Y:S02]  /*13d0*/  FENCE.VIEW.ASYNC.S ;  /* 0x00000000000073c6 */ /* 0x000e640000000000 */
[----:B-1----:R1:W2:Y:S02]  /*13e0*/  @!UP1 SYNCS.EXCH.64 URZ, [UR11], UR4 ;  /* 0x000000040bff95b2 */ /* 0x0022a40008000100 */
[----:B--2---:R-:W-:Y:S01]  /*13f0*/  BAR.SYNC.DEFER_BLOCKING 0x0 ;  /* 0x0000000000007b1d */ /* 0x004fe20000010000 */
[----:B------:R-:W-:-:S04]  /*1400*/  IMAD R7, R52, 0x4, R11 ;  /* 0x0000000434077824 */ /* 0x000fc800078e020b */
[----:B------:R-:W-:Y:S01]  /*1410*/  IMAD R27, R52, 0x4, R7 ;  /* 0x00000004341b7824 */ /* 0x000fe200078e0207 */
[----:B------:R-:W-:-:S03]  /*1420*/  PRMT R101, RZ, 0x7610, R101 ;  /* 0x00007610ff657816 */ /* 0x000fc60000000065 */
[C---:B------:R-:W-:Y:S01]  /*1430*/  IMAD R37, R52.reuse, 0x4, R27 ;  /* 0x0000000434257824 */ /* 0x040fe200078e021b */
[----:B------:R-:W-:Y:S01]  /*1440*/  LEA.HI.X.SX32 R5, R19, R32, 0x1, P6 ;  /* 0x0000002013057211 */ /* 0x000fe200030f0eff */
[----:B-1----:R-:W1:Y:S01]  /*1450*/  LDCU UR4, c[0x0][0x3b0] ;  /* 0x00007600ff0477ac */ /* 0x002e620008000800 */
[C---:B------:R-:W-:Y:S01]  /*1460*/  LOP3.LUT R87, R63.reuse, 0x30, RZ, 0xfc, !PT ;  /* 0x000000303f577812 */ /* 0x040fe200078efcff */
[----:B------:R-:W-:Y:S01]  /*1470*/  IMAD R39, R52, 0x4, R37 ;  /* 0x0000000434277824 */ /* 0x000fe200078e0225 */
[----:B------:R-:W-:-:S04]  /*1480*/  LOP3.LUT R83, R63, 0x28, RZ, 0xfc, !PT ;  /* 0x000000283f537812 */ /* 0x000fc800078efcff */
[-C--:B------:R-:W-:Y:S01]  /*1490*/  LEA R28, P6, R39, R30.reuse, 0x1 ;  /* 0x0000001e271c7211 */ /* 0x080fe200078c08ff */
[----:B------:R2:W3:Y:S01]  /*14a0*/  @P3 LDG.E.U16 R99, desc[UR20][R2.64] ;  /* 0x0000001402633981 */ /* 0x0004e2000c1e1500 */
[C---:B------:R-:W-:Y:S02]  /*14b0*/  LEA R8, P3, R13.reuse, R30, 0x1 ;  /* 0x0000001e0d087211 */ /* 0x040fe400078608ff */
[----:B------:R-:W-:Y:S01]  /*14c0*/  PRMT R103, RZ, 0x7610, R103 ;  /* 0x00007610ff677816 */ /* 0x000fe20000000067 */
[----:B------:R4:W5:Y:S01]  /*14d0*/  @P5 LDG.E.U16 R101, desc[UR20][R4.64] ;  /* 0x0000001404655981 */ /* 0x000962000c1e1500 */
[----:B------:R-:W-:Y:S02]  /*14e0*/  LEA.HI.X.SX32 R9, R13, R32, 0x1, P3 ;  /* 0x000000200d097211 */ /* 0x000fe400018f0eff */
[----:B------:R-:W-:Y:S02]  /*14f0*/  ISETP.LT.AND P5, PT, R87, R50, P0 ;  /* 0x000000325700720c */ /* 0x000fe400007a1270 */
[----:B------:R-:W-:Y:S01]  /*1500*/  LEA R26, P3, R27, R30, 0x1 ;  /* 0x0000001e1b1a7211 */ /* 0x000fe200078608ff */
[----:B------:R0:W5:Y:S01]  /*1510*/  @P4 LDG.E.U16 R103, desc[UR20][R8.64] ;  /* 0x0000001408674981 */ /* 0x000162000c1e1500 */
[----:B------:R-:W-:-:S02]  /*1520*/  LEA.HI.X.SX32 R29, R39, R32, 0x1, P6 ;  /* 0x00000020271d7211 */ /* 0x000fc400030f0eff */
[----:B------:R-:W-:Y:S02]  /*1530*/  LEA.HI.X.SX32 R27, R27, R32, 0x1, P3 ;  /* 0x000000201b1b7211 */ /* 0x000fe400018f0eff */
[----:B--2---:R-:W-:Y:S02]  /*1540*/  LEA R2, P6, R11, R30, 0x1 ;  /* 0x0000001e0b027211 */ /* 0x004fe400078c08ff */
[----:B------:R-:W-:Y:S02]  /*1550*/  ISETP.LT.AND P3, PT, R83, R50, P0 ;  /* 0x000000325300720c */ /* 0x000fe40000761270 */
[----:B------:R-:W-:Y:S02]  /*1560*/  PRMT R105, RZ, 0x7610, R105 ;  /* 0x00007610ff697816 */ /* 0x000fe40000000069 */
[----:B------:R-:W-:Y:S02]  /*1570*/  LEA.HI.X.SX32 R3, R11, R32, 0x1, P6 ;  /* 0x000000200b037211 */ /* 0x000fe400030f0eff */
[----:B----4-:R-:W-:-:S02]  /*1580*/  LEA R4, P6, R21, R30, 0x1 ;  /* 0x0000001e15047211 */ /* 0x010fc400078c08ff */
[C---:B------:R-:W-:Y:S01]  /*1590*/  LOP3.LUT R77, R63.reuse, 0x24, RZ, 0xfc, !PT ;  /* 0x000000243f4d7812 */ /* 0x040fe200078efcff */
[----:B------:R2:W4:Y:S01]  /*15a0*/  @P5 LDG.E.U16 R105, desc[UR20][R26.64] ;  /* 0x000000141a695981 */ /* 0x000522000c1e1500 */
[----:B------:R-:W-:Y:S02]  /*15b0*/  LOP3.LUT R85, R63, 0x38, RZ, 0xfc, !PT ;  /* 0x000000383f557812 */ /* 0x000fe400078efcff */
[----:B------:R-:W-:Y:S02]  /*15c0*/  PRMT R97, RZ, 0x7610, R97 ;  /* 0x00007610ff617816 */ /* 0x000fe40000000061 */
[----:B0-----:R-:W-:Y:S02]  /*15d0*/  LEA R8, P5, R17, R30, 0x1 ;  /* 0x0000001e11087211 */ /* 0x001fe400078a08ff */
[----:B------:R-:W-:Y:S02]  /*15e0*/  LEA.HI.X.SX32 R5, R21, R32, 0x1, P6 ;  /* 0x0000002015057211 */ /* 0x000fe400030f0eff */
[-C--:B------:R-:W-:Y:S01]  /*15f0*/  ISETP.LT.AND P6, PT, R77, R50.reuse, P0 ;  /* 0x000000324d00720c */ /* 0x080fe200007c1270 */
[----:B------:R0:W4:Y:S01]  /*1600*/  @P3 LDG.E.U16 R97, desc[UR20][R2.64] ;  /* 0x0000001402613981 */ /* 0x000122000c1e1500 */
[----:B------:R-:W-:-:S02]  /*1610*/  ISETP.LT.AND P4, PT, R85, R50, P0 ;  /* 0x000000325500720c */ /* 0x000fc40000781270 */
[----:B------:R-:W-:Y:S02]  /*1620*/  LOP3.LUT R81, R63, 0x14, RZ, 0xfc, !PT ;  /* 0x000000143f517812 */ /* 0x000fe400078efcff */
[----:B------:R-:W-:Y:S02]  /*1630*/  LEA.HI.X.SX32 R9, R17, R32, 0x1, P5 ;  /* 0x0000002011097211 */ /* 0x000fe400028f0eff */
[----:B--2---:R-:W-:Y:S02]  /*1640*/  LEA R26, P5, R15, R30, 0x1 ;  /* 0x0000001e0f1a7211 */ /* 0x004fe400078a08ff */
[----:B------:R-:W-:Y:S02]  /*1650*/  ISETP.LT.AND P3, PT, R81, R50, P0 ;  /* 0x000000325100720c */ /* 0x000fe40000761270 */
[----:B------:R-:W-:Y:S02]  /*1660*/  PRMT R74, RZ, 0x7610, R74 ;  /* 0x00007610ff4a7816 */ /* 0x000fe4000000004a */
[----:B------:R-:W-:-:S02]  /*1670*/  PRMT R95, RZ, 0x7610, R95 ;  /* 0x00007610ff5f7816 */ /* 0x000fc4000000005f */
[----:B------:R-:W-:Y:S02]  /*1680*/  LEA.HI.X.SX32 R27, R15, R32, 0x1, P5 ;  /* 0x000000200f1b7211 */ /* 0x000fe400028f0eff */
[----:B------:R-:W-:Y:S02]  /*1690*/  LOP3.LUT R79, R63, 0x1c, RZ, 0xfc, !PT ;  /* 0x0000001c3f4f7812 */ /* 0x000fe400078efcff */
[----:B------:R-:W-:Y:S01]  /*16a0*/  PRMT R78, RZ, 0x7610, R78 ;  /* 0x00007610ff4e7816 */ /* 0x000fe2000000004e */
[----:B------:R-:W2:Y:S01]  /*16b0*/  @P6 LDG.E.U16 R74, desc[UR20][R26.64] ;  /* 0x000000141a4a6981 */ /* 0x000ea2000c1e1500 */
[-C--:B------:R-:W-:Y:S02]  /*16c0*/  LEA R46, P6, R33, R30.reuse, 0x1 ;  /* 0x0000001e212e7211 */ /* 0x080fe400078c08ff */
[----:B0-----:R-:W-:Y:S01]  /*16d0*/  LEA R2, P5, R7, R30, 0x1 ;  /* 0x0000001e07027211 */ /* 0x001fe200078a08ff */
[----:B------:R-:W2:Y:S01]  /*16e0*/  @P4 LDG.E.U16 R95, desc[UR20][R28.64] ;  /* 0x000000141c5f4981 */ /* 0x000ea2000c1e1500 */
[----:B------:R-:W-:-:S02]  /*16f0*/  ISETP.LT.AND P4, PT, R79, R50, P0 ;  /* 0x000000324f00720c */ /* 0x000fc40000781270 */
[-C--:B------:R-:W-:Y:S01]  /*1700*/  LEA.HI.X.SX32 R47, R33, R32.reuse, 0x1, P6 ;  /* 0x00000020212f7211 */ /* 0x080fe200030f0eff */
[----:B------:R0:W2:Y:S01]  /*1710*/  @P3 LDG.E.U16 R78, desc[UR20][R4.64] ;  /* 0x00000014044e3981 */ /* 0x0000a2000c1e1500 */
[----:B------:R-:W-:Y:S02]  /*1720*/  LEA.HI.X.SX32 R3, R7, R32, 0x1, P5 ;  /* 0x0000002007037211 */ /* 0x000fe400028f0eff */
[-C--:B------:R-:W-:Y:S02]  /*1730*/  LEA R44, P5, R31, R30.reuse, 0x1 ;  /* 0x0000001e1f2c7211 */ /* 0x080fe400078a08ff */
[----:B------:R-:W-:Y:S02]  /*1740*/  LOP3.LUT R71, R63, 0x3c, RZ, 0xfc, !PT ;  /* 0x0000003c3f477812 */ /* 0x000fe400078efcff */
[----:B------:R-:W-:Y:S02]  /*1750*/  PRMT R76, RZ, 0x7610, R76 ;  /* 0x00007610ff4c7816 */ /* 0x000fe4000000004c */
[----:B0-----:R-:W-:Y:S01]  /*1760*/  LEA R4, P6, R37, R30, 0x1 ;  /* 0x0000001e25047211 */ /* 0x001fe200078c08ff */
[----:B------:R-:W-:Y:S01]  /*1770*/  IMAD R39, R52, 0x4, R39 ;  /* 0x0000000434277824 */ /* 0x000fe200078e0227 */
[----:B------:R-:W-:-:S02]  /*1780*/  LEA.HI.X.SX32 R45, R31, R32, 0x1, P5 ;  /* 0x000000201f2d7211 */ /* 0x000fc400028f0eff */
[----:B------:R0:W2:Y:S01]  /*1790*/  @P4 LDG.E.U16 R76, desc[UR20][R8.64] ;  /* 0x00000014084c4981 */ /* 0x0000a2000c1e1500 */
[----:B------:R-:W-:Y:S02]  /*17a0*/  LEA.HI.X.SX32 R5, R37, R32, 0x1, P6 ;  /* 0x0000002025057211 */ /* 0x000fe400030f0eff */
[----:B------:R-:W-:Y:S02]  /*17b0*/  LEA R42, P6, R35, R30, 0x1 ;  /* 0x0000001e232a7211 */ /* 0x000fe400078c08ff */
[----:B------:R-:W-:Y:S02]  /*17c0*/  ISETP.LT.AND P5, PT, R71, R50, P0 ;  /* 0x000000324700720c */ /* 0x000fe400007a1270 */
[----:B------:R-:W-:Y:S02]  /*17d0*/  LOP3.LUT R75, R63, 0x2c, RZ, 0xfc, !PT ;  /* 0x0000002c3f4b7812 */ /* 0x000fe400078efcff */
[----:B------:R-:W-:Y:S02]  /*17e0*/  LEA.HI.X.SX32 R43, R35, R32, 0x1, P6 ;  /* 0x00000020232b7211 */ /* 0x000fe400030f0eff */
[----:B0-----:R-:W-:-:S02]  /*17f0*/  LEA R8, P6, R39, R30, 0x1 ;  /* 0x0000001e27087211 */ /* 0x001fc400078c08ff */
[----:B------:R-:W-:Y:S02]  /*1800*/  LEA R48, P3, R25, R30, 0x1 ;  /* 0x0000001e19307211 */ /* 0x000fe400078608ff */
[----:B------:R-:W-:Y:S02]  /*1810*/  ISETP.LT.AND P4, PT, R75, R50, P0 ;  /* 0x000000324b00720c */ /* 0x000fe40000781270 */
[----:B------:R-:W-:Y:S02]  /*1820*/  LOP3.LUT R73, R63, 0x34, RZ, 0xfc, !PT ;  /* 0x000000343f497812 */ /* 0x000fe400078efcff */
[----:B------:R-:W-:Y:S02]  /*1830*/  PRMT R68, RZ, 0x7610, R68 ;  /* 0x00007610ff447816 */ /* 0x000fe40000000044 */
[-C--:B------:R-:W-:Y:S02]  /*1840*/  LEA.HI.X.SX32 R9, R39, R32.reuse, 0x1, P6 ;  /* 0x0000002027097211 */ /* 0x080fe400030f0eff */
[----:B------:R-:W-:-:S02]  /*1850*/  LEA.HI.X.SX32 R49, R25, R32, 0x1, P3 ;  /* 0x0000002019317211 */ /* 0x000fc400018f0eff */
[-C--:B------:R-:W-:Y:S01]  /*1860*/  ISETP.LT.AND P3, PT, R73, R50.reuse, P0 ;  /* 0x000000324900720c */ /* 0x080fe20000761270 */
[----:B------:R-:W2:Y:S01]  /*1870*/  @P5 LDG.E.U16 R68, desc[UR20][R8.64] ;  /* 0x0000001408445981 */ /* 0x000ea2000c1e1500 */
[----:B------:R-:W-:Y:S02]  /*1880*/  LOP3.LUT R69, R63, 0x8, RZ, 0xfc, !PT ;  /* 0x000000083f457812 */ /* 0x000fe400078efcff */
[----:B------:R-:W-:Y:S02]  /*1890*/  PRMT R72, RZ, 0x7610, R72 ;  /* 0x00007610ff487816 */ /* 0x000fe40000000048 */
[-C--:B------:R-:W-:Y:S02]  /*18a0*/  ISETP.LT.AND P5, PT, R69, R50.reuse, P0 ;  /* 0x000000324500720c */ /* 0x080fe400007a1270 */
[----:B------:R-:W-:Y:S02]  /*18b0*/  PRMT R70, RZ, 0x7610, R70 ;  /* 0x00007610ff467816 */ /* 0x000fe40000000046 */
[----:B------:R0:W2:Y:S01]  /*18c0*/  @P4 LDG.E.U16 R72, desc[UR20][R2.64] ;  /* 0x0000001402484981 */ /* 0x0000a2000c1e1500 */
[----:B------:R-:W-:Y:S01]  /*18d0*/  PRMT R115, RZ, 0x7610, R115 ;  /* 0x00007610ff737816 */ /* 0x000fe20000000073 */
[----:B-1----:R-:W-:Y:S01]  /*18e0*/  IMAD R24, R24, UR4, RZ ;  /* 0x0000000418187c24 */ /* 0x002fe2000f8e02ff */
[----:B------:R-:W-:Y:S01]  /*18f0*/  ISETP.LT.AND P4, PT, R63, R50, P0 ;  /* 0x000000323f00720c */ /* 0x000fe20000781270 */
[----:B------:R1:W2:Y:S01]  /*1900*/  @P3 LDG.E.U16 R70, desc[UR20][R4.64] ;  /* 0x0000001404463981 */ /* 0x0002a2000c1e1500 */
[----:B------:R-:W-:-:S02]  /*1910*/  IMAD R22, R22, UR4, RZ ;  /* 0x0000000416167c24 */ /* 0x000fc4000f8e02ff */
[----:B------:R-:W-:Y:S02]  /*1920*/  IMAD R16, R16, UR4, RZ ;  /* 0x0000000410107c24 */ /* 0x000fe4000f8e02ff */
[----:B------:R-:W2:Y:S01]  /*1930*/  @P5 LDG.E.U16 R115, desc[UR20][R46.64] ;  /* 0x000000142e735981 */ /* 0x000ea2000c1e1500 */
[----:B0-----:R-:W-:-:S05]  /*1940*/  IMAD R2, R62, R53, RZ ;  /* 0x000000353e027224 */ /* 0x001fca00078e02ff */
[----:B------:R-:W-:Y:S01]  /*1950*/  LEA R27, P3, R2, UR14, 0x1 ;  /* 0x0000000e021b7c11 */ /* 0x000fe2000f8608ff */
[----:B------:R-:W-:Y:S01]  /*1960*/  IMAD R14, R14, UR4, RZ ;  /* 0x000000040e0e7c24 */ /* 0x000fe2000f8e02ff */
[----:B------:R-:W-:Y:S02]  /*1970*/  PRMT R117, RZ, 0x7610, R117 ;  /* 0x00007610ff757816 */ /* 0x000fe40000000075 */
[----:B------:R-:W-:Y:S02]  /*1980*/  LEA.HI.X.SX32 R3, R2, UR15, 0x1, P3 ;  /* 0x0000000f02037c11 */ /* 0x000fe400098f0eff */
[-C--:B------:R-:W-:Y:S02]  /*1990*/  LEA R40, P6, R24, R27.reuse, 0x1 ;  /* 0x0000001b18287211 */ /* 0x080fe400078c08ff */
[----:B------:R-:W-:Y:S01]  /*19a0*/  LEA R38, P5, R22, R27, 0x1 ;  /* 0x0000001b16267211 */ /* 0x000fe200078a08ff */
[----:B------:R-:W-:Y:S01]  /*19b0*/  IMAD R20, R20, UR4, RZ ;  /* 0x0000000414147c24 */ /* 0x000fe2000f8e02ff */
[-C--:B------:R-:W-:Y:S01]  /*19c0*/  LEA.HI.X.SX32 R41, R24, R3.reuse, 0x1, P6 ;  /* 0x0000000318297211 */ /* 0x080fe200030f0eff */
[----:B------:R-:W-:Y:S01]  /*19d0*/  IMAD R10, R10, UR4, RZ ;  /* 0x000000040a0a7c24 */ /* 0x000fe2000f8e02ff */
[----:B------:R-:W-:Y:S01]  /*19e0*/  LEA.HI.X.SX32 R39, R22, R3, 0x1, P5 ;  /* 0x0000000316277211 */ /* 0x000fe200028f0eff */
[----:B------:R-:W2:Y:S01]  /*19f0*/  @P4 LDG.E.U16 R117, desc[UR20][R48.64] ;  /* 0x0000001430754981 */ /* 0x000ea2000c1e1500 */
[----:B------:R-:W-:-:S02]  /*1a00*/  LOP3.LUT R67, R63, 0x4, RZ, 0xfc, !PT ;  /* 0x000000043f437812 */ /* 0x000fc400078efcff */
[----:B------:R-:W-:Y:S02]  /*1a10*/  LOP3.LUT R65, R63, 0xc, RZ, 0xfc, !PT ;  /* 0x0000000c3f417812 */ /* 0x000fe400078efcff */
[-C--:B------:R-:W-:Y:S02]  /*1a20*/  LEA R36, P6, R16, R27.reuse, 0x1 ;  /* 0x0000001b10247211 */ /* 0x080fe400078c08ff */
[----:B------:R-:W-:Y:S01]  /*1a30*/  LEA R34, P5, R14, R27, 0x1 ;  /* 0x0000001b0e227211 */ /* 0x000fe200078a08ff */
[----:B------:R-:W-:Y:S01]  /*1a40*/  IMAD R12, R12, UR4, RZ ;  /* 0x000000040c0c7c24 */ /* 0x000fe2000f8e02ff */
[-C--:B------:R-:W-:Y:S01]  /*1a50*/  ISETP.LT.AND P3, PT, R67, R50.reuse, P0 ;  /* 0x000000324300720c */ /* 0x080fe20000761270 */
[----:B------:R-:W-:Y:S01]  /*1a60*/  IMAD R6, R6, UR4, RZ ;  /* 0x0000000406067c24 */ /* 0x000fe2000f8e02ff */
[----:B------:R-:W-:Y:S02]  /*1a70*/  ISETP.LT.AND P4, PT, R65, R50, P0 ;  /* 0x000000324100720c */ /* 0x000fe40000781270 */
[----:B------:R-:W-:-:S02]  /*1a80*/  LEA.HI.X.SX32 R37, R16, R3, 0x1, P6 ;  /* 0x0000000310257211 */ /* 0x000fc400030f0eff */
[----:B------:R-:W-:Y:S02]  /*1a90*/  LEA.HI.X.SX32 R35, R14, R3, 0x1, P5 ;  /* 0x000000030e237211 */ /* 0x000fe400028f0eff */
[----:B------:R-:W-:Y:S02]  /*1aa0*/  ISETP.LT.AND P0, PT, R62, R50, P0 ;  /* 0x000000323e00720c */ /* 0x000fe40000701270 */
[-C--:B------:R-:W-:Y:S02]  /*1ab0*/  LEA R32, P6, R20, R27.reuse, 0x1 ;  /* 0x0000001b14207211 */ /* 0x080fe400078c08ff */
[----:B------:R-:W-:Y:S02]  /*1ac0*/  LEA R30, P5, R10, R27, 0x1 ;  /* 0x0000001b0a1e7211 */ /* 0x000fe400078a08ff */
[-C--:B------:R-:W-:Y:S02]  /*1ad0*/  LEA.HI.X.SX32 R33, R20, R3.reuse, 0x1, P6 ;  /* 0x0000000314217211 */ /* 0x080fe400030f0eff */
[----:B------:R-:W-:-:S02]  /*1ae0*/  LEA.HI.X.SX32 R31, R10, R3, 0x1, P5 ;  /* 0x000000030a1f7211 */ /* 0x000fc400028f0eff */
[-C--:B------:R-:W-:Y:S02]  /*1af0*/  LEA R28, P6, R12, R27.reuse, 0x1 ;  /* 0x0000001b0c1c7211 */ /* 0x080fe400078c08ff */
[----:B------:R-:W-:Y:S02]  /*1b00*/  LEA R26, P5, R6, R27, 0x1 ;  /* 0x0000001b061a7211 */ /* 0x000fe400078a08ff */
[----:B------:R-:W-:Y:S02]  /*1b10*/  PRMT R86, RZ, 0x7610, R86 ;  /* 0x00007610ff567816 */ /* 0x000fe40000000056 */
[----:B------:R-:W-:Y:S02]  /*1b20*/  PRMT R84, RZ, 0x7610, R84 ;  /* 0x00007610ff547816 */ /* 0x000fe40000000054 */
[----:B------:R-:W-:Y:S02]  /*1b30*/  PRMT R113, RZ, 0x7610, R113 ;  /* 0x00007610ff717816 */ /* 0x000fe40000000071 */
[----:B------:R-:W-:Y:S01]  /*1b40*/  PRMT R111, RZ, 0x7610, R111 ;  /* 0x00007610ff6f7816 */ /* 0x000fe2000000006f */
[----:B------:R-:W2:Y:S01]  /*1b50*/  @P3 LDG.E.U16 R86, desc[UR20][R44.64] ;  /* 0x000000142c563981 */ /* 0x000ea2000c1e1500 */
[----:B------:R-:W-:-:S02]  /*1b60*/  PRMT R109, RZ, 0x7610, R109 ;  /* 0x00007610ff6d7816 */ /* 0x000fc4000000006d */
[----:B------:R-:W-:Y:S01]  /*1b70*/  PRMT R107, RZ, 0x7610, R107 ;  /* 0x00007610ff6b7816 */ /* 0x000fe2000000006b */
[----:B------:R-:W2:Y:S01]  /*1b80*/  @P4 LDG.E.U16 R84, desc[UR20][R42.64] ;  /* 0x000000142a544981 */ /* 0x000ea2000c1e1500 */
[----:B------:R-:W-:Y:S02]  /*1b90*/  PRMT R82, RZ, 0x7610, R82 ;  /* 0x00007610ff527816 */ /* 0x000fe40000000052 */
[----:B------:R-:W-:Y:S01]  /*1ba0*/  PRMT R80, RZ, 0x7610, R80 ;  /* 0x00007610ff507816 */ /* 0x000fe20000000050 */
[----:B------:R-:W2:Y:S01]  /*1bb0*/  @P0 LDG.E.U16 R113, desc[UR20][R40.64] ;  /* 0x0000001428710981 */ /* 0x000ea2000c1e1500 */
[----:B------:R-:W-:Y:S02]  /*1bc0*/  PRMT R90, RZ, 0x7610, R90 ;  /* 0x00007610ff5a7816 */ /* 0x000fe4000000005a */
[----:B------:R-:W-:Y:S01]  /*1bd0*/  PRMT R88, RZ, 0x7610, R88 ;  /* 0x00007610ff587816 */ /* 0x000fe20000000058 */
[----:B------:R-:W2:Y:S01]  /*1be0*/  @P0 LDG.E.U16 R111, desc[UR20][R36.64] ;  /* 0x00000014246f0981 */ /* 0x000ea2000c1e1500 */
[----:B------:R-:W-:-:S02]  /*1bf0*/  LEA.HI.X.SX32 R29, R12, R3, 0x1, P6 ;  /* 0x000000030c1d7211 */ /* 0x000fc400030f0eff */
[----:B------:R-:W-:Y:S01]  /*1c00*/  LEA.HI.X.SX32 R27, R6, R3, 0x1, P5 ;  /* 0x00000003061b7211 */ /* 0x000fe200028f0eff */
[----:B------:R-:W2:Y:S04]  /*1c10*/  @P0 LDG.E.U16 R109, desc[UR20][R32.64] ;  /* 0x00000014206d0981 */ /* 0x000ea8000c1e1500 */
[----:B------:R-:W2:Y:S04]  /*1c20*/  @P0 LDG.E.U16 R107, desc[UR20][R30.64] ;  /* 0x000000141e6b0981 */ /* 0x000ea8000c1e1500 */
[----:B------:R-:W2:Y:S04]  /*1c30*/  @P0 LDG.E.U16 R82, desc[UR20][R38.64] ;  /* 0x0000001426520981 */ /* 0x000ea8000c1e1500 */
[----:B------:R-:W2:Y:S04]  /*1c40*/  @P0 LDG.E.U16 R80, desc[UR20][R34.64] ;  /* 0x0000001422500981 */ /* 0x000ea8000c1e1500 */
[----:B------:R-:W2:Y:S04]  /*1c50*/  @P0 LDG.E.U16 R90, desc[UR20][R28.64] ;  /* 0x000000141c5a0981 */ /* 0x000ea8000c1e1500 */
[----:B------:R-:W2:Y:S01]  /*1c60*/  @P0 LDG.E.U16 R88, desc[UR20][R26.64] ;  /* 0x000000141a580981 */ /* 0x000ea2000c1e1500 */
[----:B------:R-:W-:-:S02]  /*1c70*/  SHF.R.S32.HI R66, RZ, 0x1f, R51 ;  /* 0x0000001fff427819 */ /* 0x000fc40000011433 */
[----:B------:R-:W-:Y:S02]  /*1c80*/  SHF.R.S32.HI R8, RZ, 0x1f, R23 ;  /* 0x0000001fff087819 */ /* 0x000fe40000011417 */
[----:B------:R-:W-:Y:S02]  /*1c90*/  SHF.L.U64.HI R66, R51, 0x1, R66 ;  /* 0x0000000133427819 */ /* 0x000fe40000010242 */
[-C--:B------:R-:W-:Y:S02]  /*1ca0*/  LEA R16, P0, R23, R18.reuse, 0x1 ;  /* 0x0000001217107211 */ /* 0x080fe400078008ff */
[----:B-1----:R-:W-:Y:S02]  /*1cb0*/  SHF.R.S32.HI R4, RZ, 0x1f, R19 ;  /* 0x0000001fff047819 */ /* 0x002fe40000011413 */
[----:B------:R-:W-:Y:S02]  /*1cc0*/  LEA R12, P4, R19, R18, 0x1 ;  /* 0x00000012130c7211 */ /* 0x000fe400078808ff */
[----:B------:R-:W-:-:S02]  /*1cd0*/  LEA.HI.X R8, R23, R66, R8, 0x1, P0 ;  /* 0x0000004217087211 */ /* 0x000fc400000f0c08 */
[----:B------:R-:W-:Y:S02]  /*1ce0*/  SHF.R.S32.HI R6, RZ, 0x1f, R21 ;  /* 0x0000001fff067819 */ /* 0x000fe40000011415 */
[----:B------:R-:W-:Y:S02]  /*1cf0*/  LEA R14, P3, R21, R18, 0x1 ;  /* 0x00000012150e7211 */ /* 0x000fe400078608ff */
[----:B------:R-:W-:Y:S02]  /*1d00*/  LEA.HI.X R4, R19, R66, R4, 0x1, P4 ;  /* 0x0000004213047211 */ /* 0x000fe400020f0c04 */
[----:B------:R-:W-:Y:S02]  /*1d10*/  SHF.R.S32.HI R3, RZ, 0x1f, R13 ;  /* 0x0000001fff037819 */ /* 0x000fe4000001140d */
[----:B------:R-:W-:Y:S02]  /*1d20*/  LEA R100, P0, R13, R18, 0x1 ;  /* 0x000000120d647211 */ /* 0x000fe400078008ff */
[----:B------:R-:W-:-:S02]  /*1d30*/  SHF.R.S32.HI R94, RZ, 0x1f, R11 ;  /* 0x0000001fff5e7819 */ /* 0x000fc4000001140b */
[----:B------:R-:W-:Y:S02]  /*1d40*/  LEA R9, P4, R11, R18, 0x1 ;  /* 0x000000120b097211 */ /* 0x000fe400078808ff */
[-C--:B------:R-:W-:Y:S02]  /*1d50*/  LEA.HI.X R6, R21, R66.reuse, R6, 0x1, P3 ;  /* 0x0000004215067211 */ /* 0x080fe400018f0c06 */
[----:B------:R-:W-:Y:S01]  /*1d60*/  LEA.HI.X R3, R13, R66, R3, 0x1, P0 ;  /* 0x000000420d037211 */ /* 0x000fe200000f0c03 */
[----:B------:R-:W-:Y:S01]  /*1d70*/  IMAD R13, R87, R52, RZ ;  /* 0x00000034570d7224 */ /* 0x000fe200078e02ff */
[----:B------:R-:W-:Y:S02]  /*1d80*/  SHF.R.S32.HI R5, RZ, 0x1f, R15 ;  /* 0x0000001fff057819 */ /* 0x000fe4000001140f */
[----:B------:R-:W-:Y:S02]  /*1d90*/  LEA R96, P3, R15, R18, 0x1 ;  /* 0x000000120f607211 */ /* 0x000fe400078608ff */
[----:B------:R-:W-:Y:S01]  /*1da0*/  LEA.HI.X R94, R11, R66, R94, 0x1, P4 ;  /* 0x000000420b5e7211 */ /* 0x000fe200020f0c5e */
[----:B------:R-:W-:Y:S01]  /*1db0*/  IMAD R11, R73, R52, RZ ;  /* 0x00000034490b7224 */ /* 0x000fe200078e02ff */
[----:B------:R-:W-:-:S02]  /*1dc0*/  SHF.R.S32.HI R2, RZ, 0x1f, R17 ;  /* 0x0000001fff027819 */ /* 0x000fc40000011411 */
[----:B------:R-:W-:Y:S01]  /*1dd0*/  LEA R10, P5, R17, R18, 0x1 ;  /* 0x00000012110a7211 */ /* 0x000fe200078a08ff */
[----:B------:R-:W-:Y:S01]  /*1de0*/  IMAD.SHL.U32 R25, R13, 0x2, RZ ;  /* 0x000000020d197824 */ /* 0x000fe200078e00ff */
[----:B------:R-:W-:Y:S01]  /*1df0*/  LEA.HI.X R5, R15, R66, R5, 0x1, P3 ;  /* 0x000000420f057211 */ /* 0x000fe200018f0c05 */
[----:B------:R-:W-:Y:S01]  /*1e00*/  IMAD R15, R85, R52, RZ ;  /* 0x00000034550f7224 */ /* 0x000fe200078e02ff */
[----:B------:R-:W-:Y:S01]  /*1e10*/  LEA.HI.X R2, R17, R66, R2, 0x1, P5 ;  /* 0x0000004211027211 */ /* 0x000fe200028f0c02 */
[----:B------:R-:W-:Y:S01]  /*1e20*/  IMAD.SHL.U32 R23, R11, 0x2, RZ ;  /* 0x000000020b177824 */ /* 0x000fe200078e00ff */
[----:B------:R-:W-:Y:S01]  /*1e30*/  SHF.R.S32.HI R102, RZ, 0x1f, R7 ;  /* 0x0000001fff667819 */ /* 0x000fe20000011407 */
[----:B------:R-:W-:Y:S01]  /*1e40*/  IMAD R17, R71, R52, RZ ;  /* 0x0000003447117224 */ /* 0x000fe200078e02ff */
[----:B------:R-:W-:Y:S01]  /*1e50*/  LEA R98, P0, R7, R18, 0x1 ;  /* 0x0000001207627211 */ /* 0x000fe200078008ff */
[----:B------:R-:W-:Y:S01]  /*1e60*/  IMAD.HI R13, R13, 0x2, RZ ;  /* 0x000000020d0d7827 */ /* 0x000fe200078e02ff */
[----:B------:R-:W-:-:S02]  /*1e70*/  IADD3 R24, P3, P4, R25, UR12, R18 ;  /* 0x0000000c19187c10 */ /* 0x000fc4000fc7e012 */
[----:B------:R-:W-:Y:S01]  /*1e80*/  IADD3 R22, P5, P6, R23, UR12, R18 ;  /* 0x0000000c17167c10 */ /* 0x000fe2000febe012 */
[----:B------:R-:W-:Y:S01]  /*1e90*/  IMAD.HI R11, R11, 0x2, RZ ;  /* 0x000000020b0b7827 */ /* 0x000fe200078e02ff */
[----:B------:R-:W-:-:S03]  /*1ea0*/  LEA.HI.X R102, R7, R66, R102, 0x1, P0 ;  /* 0x0000004207667211 */ /* 0x000fc600000f0c66 */
[----:B------:R-:W-:Y:S02]  /*1eb0*/  IMAD.SHL.U32 R21, R15, 0x2, RZ ;  /* 0x000000020f157824 */ /* 0x000fe400078e00ff */
[----:B------:R-:W-:Y:S01]  /*1ec0*/  IMAD.SHL.U32 R19, R17, 0x2, RZ ;  /* 0x0000000211137824 */ /* 0x000fe200078e00ff */
[----:B------:R-:W-:Y:S01]  /*1ed0*/  LOP3.LUT R7, R61, 0xc0, RZ, 0xc0, !PT ;  /* 0x000000c03d077812 */ /* 0x000fe200078ec0ff */
[----:B------:R-:W-:Y:S01]  /*1ee0*/  IMAD.HI R15, R15, 0x2, RZ ;  /* 0x000000020f0f7827 */ /* 0x000fe200078e02ff */
[----:B------:R-:W-:Y:S02]  /*1ef0*/  IADD3.X R25, PT, PT, R13, UR13, R66, P3, P4 ;  /* 0x0000000d0d197c10 */ /* 0x000fe40009fe8442 */
[----:B------:R-:W-:Y:S01]  /*1f00*/  IADD3 R20, P3, P4, R21, UR12, R18 ;  /* 0x0000000c15147c10 */ /* 0x000fe2000fc7e012 */
[----:B------:R-:W-:Y:S01]  /*1f10*/  IMAD.HI R17, R17, 0x2, RZ ;  /* 0x0000000211117827 */ /* 0x000fe200078e02ff */
[----:B------:R-:W-:Y:S02]  /*1f20*/  IADD3.X R23, PT, PT, R11, UR13, R66, P5, P6 ;  /* 0x0000000d0b177c10 */ /* 0x000fe4000afec442 */
[----:B------:R-:W-:Y:S01]  /*1f30*/  IADD3 R18, P5, P6, R19, UR12, R18 ;  /* 0x0000000c13127c10 */ /* 0x000fe2000febe012 */
[----:B------:R-:W-:Y:S01]  /*1f40*/  IMAD.SHL.U32 R51, R61, 0x2, RZ ;  /* 0x000000023d337824 */ /* 0x000fe200078e00ff */
[----:B------:R-:W-:-:S04]  /*1f50*/  @!UP0 UIADD3 UR4, UPT, UPT, -UR6, 0x100000, URZ ;  /* 0x0010000006048890 */ /* 0x000fc8000fffe1ff */
[----:B------:R-:W-:Y:S02]  /*1f60*/  @!UP0 USHF.L.U32 UR5, UR4, 0xb, URZ ;  /* 0x0000000b04058899 */ /* 0x000fe400080006ff */
[----:B------:R-:W-:Y:S01]  /*1f70*/  @!UP0 USHF.L.U32 UR4, UR4, 0x1, URZ ;  /* 0x0000000104048899 */ /* 0x000fe200080006ff */
[----:B------:R-:W-:Y:S02]  /*1f80*/  SHF.R.U32.HI R106, RZ, 0x2, R7 ;  /* 0x00000002ff6a7819 */ /* 0x000fe40000011607 */
[--C-:B------:R-:W-:Y:S02]  /*1f90*/  IADD3.X R21, PT, PT, R15, UR13, R66.reuse, P3, P4 ;  /* 0x0000000d0f157c10 */ /* 0x100fe40009fe8442 */
[----:B------:R-:W-:Y:S02]  /*1fa0*/  IADD3.X R19, PT, PT, R17, UR13, R66, P5, P6 ;  /* 0x0000000d11137c10 */ /* 0x000fe4000afec442 */
[----:B------:R-:W-:Y:S01]  /*1fb0*/  LOP3.LUT R66, R106, 0x1fe, R51, 0x78, !PT ;  /* 0x000001fe6a427812 */ /* 0x000fe200078e7833 */
[----:B------:R-:W-:-:S03]  /*1fc0*/  VOTEU.ALL UP1, P2 ;  /* 0x0000000000ff7886 */ /* 0x000fc60001020000 */
[----:B------:R-:W-:Y:S02]  /*1fd0*/  LOP3.LUT R119, R66, 0x40, RZ, 0x3c, !PT ;  /* 0x0000004042777812 */ /* 0x000fe400078e3cff */
[----:B------:R0:W1:Y:S01]  /*1fe0*/  @!UP1 SYNCS.EXCH.64 URZ, [UR9+0x6008], UR4 ;  /* 0x0060080409ff95b2 */ /* 0x0000620008000100 */
[----:B---3--:R-:W-:Y:S04]  /*1ff0*/  STS.U16 [R66+UR9+0x800], R99 ;  /* 0x0008006342007988 */ /* 0x008fe80008000409 */
[----:B-----5:R-:W-:Y:S01]  /*2000*/  STS.U16 [R66+UR9+0xc00], R101 ;  /* 0x000c006542007988 */ /* 0x020fe20008000409 */
[----:B------:R-:W-:-:S03]  /*2010*/  IADD3 R14, P6, PT, R14, UR12, RZ ;  /* 0x0000000c0e0e7c10 */ /* 0x000fc6000ffde0ff */
[----:B------:R-:W-:Y:S01]  /*2020*/  STS.U16 [R66+UR9+0x1000], R103 ;  /* 0x0010006742007988 */ /* 0x000fe20008000409 */
[----:B------:R-:W-:Y:S02]  /*2030*/  IADD3 R12, P3, PT, R12, UR12, RZ ;  /* 0x0000000c0c0c7c10 */ /* 0x000fe4000ff7e0ff */
[----:B------:R-:W-:Y:S02]  /*2040*/  IADD3.X R15, PT, PT, R6, UR13, RZ, P6, !PT ;  /* 0x0000000d060f7c10 */ /* 0x000fe4000b7fe4ff */
[----:B------:R-:W-:Y:S01]  /*2050*/  IADD3 R6, P6, PT, R96, UR12, RZ ;  /* 0x0000000c60067c10 */ /* 0x000fe2000ffde0ff */
[----:B----4-:R-:W-:Y:S04]  /*2060*/  STS.U16 [R66+UR9+0x1800], R105 ;  /* 0x0018006942007988 */ /* 0x010fe80008000409 */
[----:B------:R-:W-:Y:S01]  /*2070*/  STS.U16 [R66+UR9+0x1400], R97 ;  /* 0x0014006142007988 */ /* 0x000fe20008000409 */
[----:B------:R-:W-:Y:S01]  /*2080*/  IADD3.X R13, PT, PT, R4, UR13, RZ, P3, !PT ;  /* 0x0000000d040d7c10 */ /* 0x000fe20009ffe4ff */
[----:B------:R-:W-:Y:S01]  /*2090*/  UIADD3 UR7, UPT, UPT, UR9, 0x5000, URZ ;  /* 0x0000500009077890 */ /* 0x000fe2000fffe0ff */
[----:B------:R-:W-:Y:S01]  /*20a0*/  IADD3 R4, P3, PT, R9, UR12, RZ ;  /* 0x0000000c09047c10 */ /* 0x000fe2000ff7e0ff */
[----:B------:R-:W-:Y:S01]  /*20b0*/  UIADD3 UR6, UPT, UPT, UR9, 0x2000, URZ ;  /* 0x0000200009067890 */ /* 0x000fe2000fffe0ff */
[----:B------:R-:W-:-:S02]  /*20c0*/  ISETP.NE.U32.AND P0, PT, R104, RZ, PT ;  /* 0x000000ff6800720c */ /* 0x000fc40003f05070 */
[----:B------:R-:W-:Y:S02]  /*20d0*/  IADD3 R16, P5, PT, R16, UR12, RZ ;  /* 0x0000000c10107c10 */ /* 0x000fe4000ffbe0ff */
[----:B------:R-:W-:Y:S01]  /*20e0*/  IADD3 R10, P4, PT, R10, UR12, RZ ;  /* 0x0000000c0a0a7c10 */ /* 0x000fe2000ff9e0ff */
[----:B--2---:R2:W-:Y:S01]  /*20f0*/  STS.U16 [R66+UR9+0x1c00], R95 ;  /* 0x001c005f42007988 */ /* 0x0045e20008000409 */
[----:B------:R-:W-:Y:S01]  /*2100*/  IADD3.X R7, PT, PT, R5, UR13, RZ, P6, !PT ;  /* 0x0000000d05077c10 */ /* 0x000fe2000b7fe4ff */
[----:B------:R-:W-:Y:S01]  /*2110*/  USHF.R.U32.HI UR7, URZ, 0x4, UR7 ;  /* 0x00000004ff077899 */ /* 0x000fe20008011607 */
[----:B------:R-:W-:Y:S02]  /*2120*/  IADD3.X R5, PT, PT, R94, UR13, RZ, P3, !PT ;  /* 0x0000000d5e057c10 */ /* 0x000fe40009ffe4ff */
[----:B--2---:R-:W-:Y:S01]  /*2130*/  SHF.R.S32.HI R95, RZ, 0x1f, R64 ;  /* 0x0000001fff5f7819 */ /* 0x004fe20000011440 */
[----:B------:R-:W-:-:S03]  /*2140*/  USHF.R.U32.HI UR6, URZ, 0x4, UR6 ;  /* 0x00000004ff067899 */ /* 0x000fc60008011606 */
[----:B------:R-:W-:Y:S02]  /*2150*/  LEA.HI R95, R95, R64, RZ, 0x6 ;  /* 0x000000405f5f7211 */ /* 0x000fe400078f30ff */
[----:B------:R-:W-:Y:S02]  /*2160*/  ISETP.LT.OR P3, PT, R64, 0x40, P0 ;  /* 0x000000404000780c */ /* 0x000fe40000761670 */
[----:B------:R-:W-:Y:S02]  /*2170*/  IADD3.X R17, PT, PT, R8, UR13, RZ, P5, !PT ;  /* 0x0000000d08117c10 */ /* 0x000fe4000affe4ff */
[----:B------:R-:W-:Y:S01]  /*2180*/  IADD3.X R11, PT, PT, R2, UR13, RZ, P4, !PT ;  /* 0x0000000d020b7c10 */ /* 0x000fe2000a7fe4ff */
[----:B------:R-:W-:Y:S01]  /*2190*/  USGXT.U32 UR14, UR6, 0xe ;  /* 0x0000000e060e789a */ /* 0x000fe20008000000 */
[----:B------:R-:W-:Y:S02]  /*21a0*/  IADD3 R8, P5, PT, R100, UR12, RZ ;  /* 0x0000000c64087c10 */ /* 0x000fe4000ffbe0ff */
[----:B------:R-:W-:Y:S01]  /*21b0*/  IADD3 R2, P4, PT, R98, UR12, RZ ;  /* 0x0000000c62027c10 */ /* 0x000fe2000ff9e0ff */
[----:B------:R-:W-:-:S02]  /*21c0*/  USGXT.U32 UR12, UR7, 0xe ;  /* 0x0000000e070c789a */ /* 0x000fc40008000000 */
[----:B------:R-:W-:Y:S02]  /*21d0*/  UIADD3 UR22, UP0, UPT, UR14, 0x80, URZ ;  /* 0x000000800e167890 */ /* 0x000fe4000ff1e0ff */
[----:B------:R-:W-:Y:S01]  /*21e0*/  UIADD3 UR24, UP1, UPT, UR12, 0x2, URZ ;  /* 0x000000020c187890 */ /* 0x000fe2000ff3e0ff */
[----:B------:R-:W-:Y:S01]  /*21f0*/  IADD3.X R9, PT, PT, R3, UR13, RZ, P5, !PT ;  /* 0x0000000d03097c10 */ /* 0x000fe2000affe4ff */
[----:B0-----:R-:W-:Y:S01]  /*2200*/  UMOV UR4, URZ ;  /* 0x000000ff00047c82 */ /* 0x001fe20008000000 */
[----:B------:R-:W-:Y:S01]  /*2210*/  UMOV UR5, URZ ;  /* 0x000000ff00057c82 */ /* 0x000fe20008000000 */
[----:B------:R-:W-:Y:S01]  /*2220*/  IADD3.X R3, PT, PT, R102, UR13, RZ, P4, !PT ;  /* 0x0000000d66037c10 */ /* 0x000fe2000a7fe4ff */
[----:B------:R-:W-:Y:S04]  /*2230*/  STS.U16 [R66+UR9+0x400], R115 ;  /* 0x0004007342007988 */ /* 0x000fe80008000409 */
[----:B------:R-:W-:Y:S04]  /*2240*/  STS.U16 [R66+UR9], R117 ;  /* 0x0000007542007988 */ /* 0x000fe80008000409 */
[----:B------:R-:W-:Y:S04]  /*2250*/  STS.U16 [R119+UR9+0xa00], R78 ;  /* 0x000a004e77007988 */ /* 0x000fe80008000409 */
[----:B------:R-:W-:Y:S04]  /*2260*/  STS.U16 [R119+UR9+0xe00], R76 ;  /* 0x000e004c77007988 */ /* 0x000fe80008000409 */
[----:B------:R-:W-:Y:S04]  /*2270*/  STS.U16 [R119+UR9+0x1200], R74 ;  /* 0x0012004a77007988 */ /* 0x000fe80008000409 */
[----:B------:R-:W-:Y:S04]  /*2280*/  STS.U16 [R119+UR9+0x1600], R72 ;  /* 0x0016004877007988 */ /* 0x000fe80008000409 */
[----:B------:R-:W-:Y:S04]  /*2290*/  STS.U16 [R119+UR9+0x1a00], R70 ;  /* 0x001a004677007988 */ /* 0x000fe80008000409 */
[----:B------:R0:W-:Y:S04]  /*22a0*/  STS.U16 [R119+UR9+0x1e00], R68 ;  /* 0x001e004477007988 */ /* 0x0001e80008000409 */
        /* <DEDUP_REMOVED lines=9> */
[----:B------:R2:W-:Y:S01]  /*2340*/  STS.U16 [R119+UR9+0x4e00], R88 ;  /* 0x004e005877007988 */ /* 0x0005e20008000409 */
[----:B-1----:R1:W-:Y:S06]  /*2350*/  MEMBAR.ALL.CTA ;  /* 0x0000000000007992 */ /* 0x0023ec0000008000 */
[----:B-1----:R-:W1:Y:S01]  /*2360*/  FENCE.VIEW.ASYNC.S ;  /* 0x00000000000073c6 */ /* 0x002e620000000000 */
[----:B0-----:R-:W-:-:S04]  /*2370*/  SHF.R.S32.HI R68, RZ, 0x6, R95 ;  /* 0x00000006ff447819 */ /* 0x001fc8000001145f */
[----:B------:R-:W-:Y:S01]  /*2380*/  VIMNMX R68, PT, PT, R68, 0x1, !PT ;  /* 0x0000000144447848 */ /* 0x000fe20007fe0100 */
[----:B------:R-:W-:Y:S01]  /*2390*/  IMAD.SHL.U32 R95, R52, 0x40, RZ ;  /* 0x00000040345f7824 */ /* 0x000fe200078e00ff */
[----:B------:R-:W-:-:S03]  /*23a0*/  UIADD3.X UR25, UPT, UPT, UR5, 0x40004040, URZ, UP1, !UPT ;  /* 0x4000404005197890 */ /* 0x000fc60008ffe4ff */
[----:B------:R-:W-:Y:S01]  /*23b0*/  VIADD R52, R68, 0xffffffff ;  /* 0xffffffff44347836 */ /* 0x000fe20000000000 */
[----:B------:R-:W-:Y:S01]  /*23c0*/  UIADD3.X UR23, UPT, UPT, UR4, 0x40004040, URZ, UP0, !UPT ;  /* 0x4000404004177890 */ /* 0x000fe200087fe4ff */
[----:B------:R-:W-:Y:S01]  /*23d0*/  UMOV UR6, URZ ;  /* 0x000000ff00067c82 */ /* 0x000fe20008000000 */
[----:B------:R-:W-:Y:S01]  /*23e0*/  IMAD.SHL.U32 R53, R53, 0x40, RZ ;  /* 0x0000004035357824 */ /* 0x000fe200078e00ff */
[----:B-1----:R-:W-:Y:S01]  /*23f0*/  BAR.SYNC.DEFER_BLOCKING 0x0 ;  /* 0x0000000000007b1d */ /* 0x002fe20000010000 */
[----:B------:R-:W-:-:S05]  /*2400*/  ISETP.NE.U32.AND P4, PT, R52, RZ, PT ;  /* 0x000000ff3400720c */ /* 0x000fca0003f85070 */
[----:B--2---:R-:W-:Y:S08]  /*2410*/  @P3 BRA `(.L_x_6) ;  /* 0x0000000000843947 */ /* 0x004ff00003800000 */
[----:B------:R-:W-:Y:S02]  /*2420*/  UIADD3 UR4, UPT, UPT, UR9, 0x4000, URZ ;  /* 0x0000400009047890 */ /* 0x000fe4000fffe0ff */
[----:B------:R-:W-:Y:S02]  /*2430*/  USHF.R.U32.HI UR16, URZ, 0x4, UR9 ;  /* 0x00000004ff107899 */ /* 0x000fe40008011609 */
[----:B------:R-:W-:Y:S02]  /*2440*/  USHF.R.U32.HI UR4, URZ, 0x4, UR4 ;  /* 0x00000004ff047899 */ /* 0x000fe40008011604 */
[----:B------:R-:W-:Y:S02]  /*2450*/  USGXT.U32 UR16, UR16, 0xe ;  /* 0x0000000e1010789a */ /* 0x000fe40008000000 */
[----:B------:R-:W-:Y:S02]  /*2460*/  USGXT.U32 UR18, UR4, 0xe ;  /* 0x0000000e0412789a */ /* 0x000fe40008000000 */
[----:B------:R-:W-:-:S02]  /*2470*/  UIADD3 UR36, UP0, UPT, UR16, 0x80, URZ ;  /* 0x0000008010247890 */ /* 0x000fc4000ff1e0ff */
[----:B------:R-:W-:Y:S01]  /*2480*/  UIADD3 UR34, UP1, UPT, UR18, 0x2, URZ ;  /* 0x0000000212227890 */ /* 0x000fe2000ff3e0ff */
[----:B------:R-:W-:Y:S01]  /*2490*/  UMOV UR4, URZ ;  /* 0x000000ff00047c82 */ /* 0x000fe20008000000 */
[----:B------:R-:W-:Y:S01]  /*24a0*/  UMOV UR38, 0x0 ;  /* 0x0000000000267882 */ /* 0x000fe20000000000 */
[----:B------:R-:W-:Y:S02]  /*24b0*/  UIADD3.X UR37, UPT, UPT, UR4, 0x40004040, URZ, UP0, !UPT ;  /* 0x4000404004257890 */ /* 0x000fe400087fe4ff */
[----:B------:R-:W-:Y:S02]  /*24c0*/  UIADD3.X UR35, UPT, UPT, UR4, 0x40004040, URZ, UP1, !UPT ;  /* 0x4000404004237890 */ /* 0x000fe40008ffe4ff */
[----:B------:R-:W-:Y:S02]  /*24d0*/  UIADD3.64 UR26, UPT, UPT, UR36, 0x80, URZ ;  /* 0x00000080241a7897 */ /* 0x000fe4000fffe0ff */
[----:B------:R-:W-:Y:S02]  /*24e0*/  UIADD3.64 UR28, UPT, UPT, UR34, 0x2, URZ ;  /* 0x00000002221c7897 */ /* 0x000fe4000fffe0ff */
[----:B------:R-:W-:-:S02]  /*24f0*/  UIADD3.64 UR30, UPT, UPT, UR36, 0x100, URZ ;  /* 0x00000100241e7897 */ /* 0x000fc4000fffe0ff */
[----:B------:R-:W-:Y:S01]  /*2500*/  UIADD3.64 UR32, UPT, UPT, UR34, 0x4, URZ ;  /* 0x0000000422207897 */ /* 0x000fe2000fffe0ff */
[----:B------:R-:W-:Y:S01]  /*2510*/  UMOV UR39, 0x4088010 ;  /* 0x0408801000277882 */ /* 0x000fe20000000000 */
[----:B------:R-:W-:Y:S01]  /*2520*/  UMOV UR17, 0x40004040 ;  /* 0x4000404000117882 */ /* 0x000fe20000000000 */
[----:B------:R-:W-:Y:S01]  /*2530*/  UMOV UR19, 0x40004040 ;  /* 0x4000404000137882 */ /* 0x000fe20000000000 */
[----:B------:R-:W-:Y:S01]  /*2540*/  UMOV UR40, 0x0 ;  /* 0x0000000000287882 */ /* 0x000fe20000000000 */
[----:B------:R-:W-:Y:S01]  /*2550*/  UMOV UR41, 0x4088010 ;  /* 0x0408801000297882 */ /* 0x000fe20000000000 */
[----:B------:R-:W-:Y:S01]  /*2560*/  UMOV UR42, 0x0 ;  /* 0x00000000002a7882 */ /* 0x000fe20000000000 */
[----:B------:R-:W-:Y:S01]  /*2570*/  UMOV UR43, 0x4088010 ;  /* 0x04088010002b7882 */ /* 0x000fe20000000000 */
[----:B------:R-:W-:Y:S01]  /*2580*/  UMOV UR4, UR11 ;  /* 0x0000000b00047c82 */ /* 0x000fe20008000000 */
[----:B------:R-:W-:Y:S01]  /*2590*/  UMOV UR5, URZ ;  /* 0x000000ff00057c82 */ /* 0x000fe20008000000 */
[----:B------:R0:W-:Y:S01]  /*25a0*/  UTCHMMA gdesc[UR16], gdesc[UR18], tmem[UR8], tmem[UR38], idesc[UR39], !UPT ;  /* 0x00ff2612100075ea */ /* 0x0001e2000f800008 */
[----:B------:R-:W-:Y:S01]  /*25b0*/  UMOV UR44, 0x0 ;  /* 0x00000000002c7882 */ /* 0x000fe20000000000 */
[----:B------:R-:W-:Y:S01]  /*25c0*/  UMOV UR45, 0x4088010 ;  /* 0x04088010002d7882 */ /* 0x000fe20000000000 */
[----:B------:R0:W-:Y:S01]  /*25d0*/  UTCHMMA gdesc[UR36], gdesc[UR34], tmem[UR8], tmem[UR40], idesc[UR41], UPT ;  /* 0x00ff2822240075ea */ /* 0x0001e2000b800008 */
[----:B------:R-:W-:Y:S01]  /*25e0*/  UMOV UR4, UR4 ;  /* 0x0000000400047c82 */ /* 0x000fe20008000000 */
[----:B------:R0:W-:Y:S01]  /*25f0*/  UTCHMMA gdesc[UR26], gdesc[UR28], tmem[UR8], tmem[UR42], idesc[UR43], UPT ;  /* 0x00ff2a1c1a0075ea */ /* 0x0001e2000b800008 */
[----:B------:R0:W-:Y:S01]  /*2600*/  UTCHMMA gdesc[UR30], gdesc[UR32], tmem[UR8], tmem[UR44], idesc[UR45], UPT ;  /* 0x00ff2c201e0075ea */ /* 0x0001e2000b800008 */
[----:B------:R0:W-:Y:S01]  /*2610*/  UTCBAR [UR4], URZ ;  /* 0x000000ff040073e9 */ /* 0x0001e200080000ff */
[----:B------:R-:W-:Y:S01]  /*2620*/  NOP ;  /* 0x0000000000007918 */ /* 0x000fe20000000000 */
.L_x_6:
[----:B------:R-:W-:Y:S05]  /*2630*/  @!P4 BRA `(.L_x_7) ;  /* 0x000000080084c947 */ /* 0x000fea0003800000 */
[----:B------:R-:W-:Y:S01]  /*2640*/  VIADD R50, R50, 0xffffffc0 ;  /* 0xffffffc032327836 */ /* 0x000fe20000000000 */
[----:B0-----:R-:W-:Y:S02]  /*2650*/  UIADD3.64 UR18, UPT, UPT, UR22, 0x80, URZ ;  /* 0x0000008016127897 */ /* 0x001fe4000fffe0ff */
[----:B------:R-:W-:Y:S02]  /*2660*/  UIADD3.64 UR26, UPT, UPT, UR24, 0x2, URZ ;  /* 0x00000002181a7897 */ /* 0x000fe4000fffe0ff */
[----:B------:R-:W-:Y:S02]  /*2670*/  UIADD3.64 UR28, UPT, UPT, UR22, 0x100, URZ ;  /* 0x00000100161c7897 */ /* 0x000fe4000fffe0ff */
[----:B------:R-:W-:Y:S01]  /*2680*/  UIADD3.64 UR30, UPT, UPT, UR24, 0x4, URZ ;  /* 0x00000004181e7897 */ /* 0x000fe2000fffe0ff */
[----:B------:R-:W-:Y:S01]  /*2690*/  UMOV UR5, 0x1 ;  /* 0x0000000100057882 */ /* 0x000fe20000000000 */
[----:B------:R-:W-:-:S10]  /*26a0*/  UMOV UR4, URZ ;  /* 0x000000ff00047c82 */ /* 0x000fd40008000000 */
.L_x_10:
[----:B------:R-:W-:Y:S01]  /*26b0*/  USHF.L.U32 UR6, UR6, 0x1f, URZ ;  /* 0x0000001f06067899 */ /* 0x000fe200080006ff */
[----:B------:R-:W-:-:S04]  /*26c0*/  IMAD.WIDE R30, R53, 0x2, R30 ;  /* 0x00000002351e7825 */ /* 0x000fc800078e021e */
[----:B------:R-:W-:-:S04]  /*26d0*/  IMAD.WIDE R28, R53, 0x2, R28 ;  /* 0x00000002351c7825 */ /* 0x000fc800078e021c */
[----:B0-----:R-:W-:-:S04]  /*26e0*/  IMAD.U32 R68, RZ, RZ, UR6 ;  /* 0x00000006ff447e24 */ /* 0x001fc8000f8e00ff */
[----:B------:R-:W0:Y:S02]  /*26f0*/  SYNCS.PHASECHK.TRANS64.TRYWAIT P3, [UR11], R68 ;  /* 0x00000044ff0075a7 */ /* 0x000e24000806110b */
[----:B0-----:R-:W-:Y:S05]  /*2700*/  @!P3 BRA `(.L_x_8) ;  /* 0x000000100074b947 */ /* 0x001fea0003800000 */
.L_x_16:
[-C--:B------:R-:W-:Y:S01]  /*2710*/  ISETP.GE.AND P4, PT, R63, R50.reuse, PT ;  /* 0x000000323f00720c */ /* 0x080fe20003f86270 */
[----:B------:R-:W-:Y:S01]  /*2720*/  IMAD.WIDE R48, R95, 0x2, R48 ;  /* 0x000000025f307825 */ /* 0x000fe200078e0230 */
[-C--:B------:R-:W-:Y:S02]  /*2730*/  ISETP.GE.AND P3, PT, R67, R50.reuse, PT ;  /* 0x000000324300720c */ /* 0x080fe40003f66270 */
[-C--:B------:R-:W-:Y:S01]  /*2740*/  ISETP.GE.AND P6, PT, R69, R50.reuse, PT ;  /* 0x000000324500720c */ /* 0x080fe20003fc6270 */
[----:B------:R-:W-:Y:S01]  /*2750*/  IMAD.WIDE R44, R95, 0x2, R44 ;  /* 0x000000025f2c7825 */ /* 0x000fe200078e022c */
[----:B------:R-:W-:Y:S02]  /*2760*/  ISETP.GE.AND P5, PT, R65, R50, PT ;  /* 0x000000324100720c */ /* 0x000fe40003fa6270 */
[----:B------:R-:W-:Y:S01]  /*2770*/  PRMT R97, RZ, 0x7610, R97 ;  /* 0x00007610ff617816 */ /* 0x000fe20000000061 */
[----:B------:R-:W-:Y:S01]  /*2780*/  IMAD.WIDE R42, R95, 0x2, R42 ;  /* 0x000000025f2a7825 */ /* 0x000fe200078e022a */
[----:B------:R-:W-:-:S02]  /*2790*/  PRMT R68, RZ, 0x7610, R68 ;  /* 0x00007610ff447816 */ /* 0x000fc40000000044 */
[----:B------:R-:W-:Y:S01]  /*27a0*/  PRMT R99, RZ, 0x7610, R99 ;  /* 0x00007610ff637816 */ /* 0x000fe20000000063 */
[----:B------:R-:W-:Y:S01]  /*27b0*/  IMAD.WIDE R46, R95, 0x2, R46 ;  /* 0x000000025f2e7825 */ /* 0x000fe200078e022e */
[----:B------:R-:W-:Y:S01]  /*27c0*/  PRMT R70, RZ, 0x7610, R70 ;  /* 0x00007610ff467816 */ /* 0x000fe20000000046 */
[----:B------:R-:W2:Y:S01]  /*27d0*/  @!P4 LDG.E.U16 R97, desc[UR20][R48.64] ;  /* 0x000000143061c981 */ /* 0x000ea2000c1e1500 */
[-C--:B------:R-:W-:Y:S01]  /*27e0*/  ISETP.GE.AND P4, PT, R89, R50.reuse, PT ;  /* 0x000000325900720c */ /* 0x080fe20003f86270 */
[----:B------:R-:W-:Y:S02]  /*27f0*/  IMAD.WIDE R14, R95, 0x2, R14 ;  /* 0x000000025f0e7825 */ /* 0x000fe400078e020e */
[----:B------:R-:W3:Y:S01]  /*2800*/  @!P3 LDG.E.U16 R68, desc[UR20][R44.64] ;  /* 0x000000142c44b981 */ /* 0x000ee2000c1e1500 */
[-C--:B------:R-:W-:Y:S01]  /*2810*/  ISETP.GE.AND P3, PT, R81, R50.reuse, PT ;  /* 0x000000325100720c */ /* 0x080fe20003f66270 */
[----:B------:R-:W-:Y:S02]  /*2820*/  IMAD.WIDE R16, R95, 0x2, R16 ;  /* 0x000000025f107825 */ /* 0x000fe400078e0210 */
[----:B------:R-:W4:Y:S01]  /*2830*/  @!P6 LDG.E.U16 R99, desc[UR20][R46.64] ;  /* 0x000000142e63e981 */ /* 0x000f22000c1e1500 */
[----:B------:R-:W-:Y:S01]  /*2840*/  ISETP.GE.AND P6, PT, R91, R50, PT ;  /* 0x000000325b00720c */ /* 0x000fe20003fc6270 */
[----:B------:R-:W-:-:S02]  /*2850*/  IMAD.WIDE R2, R95, 0x2, R2 ;  /* 0x000000025f027825 */ /* 0x000fc400078e0202 */
[----:B------:R-:W5:Y:S01]  /*2860*/  @!P5 LDG.E.U16 R70, desc[UR20][R42.64] ;  /* 0x000000142a46d981 */ /* 0x000f62000c1e1500 */
[-C--:B------:R-:W-:Y:S01]  /*2870*/  ISETP.GE.AND P5, PT, R79, R50.reuse, PT ;  /* 0x000000324f00720c */ /* 0x080fe20003fa6270 */
[C---:B------:R-:W-:Y:S01]  /*2880*/  IMAD.WIDE R10, R95.reuse, 0x2, R10 ;  /* 0x000000025f0a7825 */ /* 0x040fe200078e020a */
[----:B------:R-:W-:Y:S02]  /*2890*/  PRMT R101, RZ, 0x7610, R101 ;  /* 0x00007610ff657816 */ /* 0x000fe40000000065 */
[----:B------:R-:W-:Y:S01]  /*28a0*/  PRMT R72, RZ, 0x7610, R72 ;  /* 0x00007610ff487816 */ /* 0x000fe20000000048 */
[----:B------:R-:W-:Y:S01]  /*28b0*/  IMAD.WIDE R12, R95, 0x2, R12 ;  /* 0x000000025f0c7825 */ /* 0x000fe200078e020c */
[----:B------:R-:W-:Y:S02]  /*28c0*/  PRMT R103, RZ, 0x7610, R103 ;  /* 0x00007610ff677816 */ /* 0x000fe40000000067 */
[----:B------:R-:W-:Y:S01]  /*28d0*/  PRMT R74, RZ, 0x7610, R74 ;  /* 0x00007610ff4a7816 */ /* 0x000fe2000000004a */
[----:B------:R-:W3:Y:S01]  /*28e0*/  @!P4 LDG.E.U16 R101, desc[UR20][R16.64] ;  /* 0x000000141065c981 */ /* 0x000ee2000c1e1500 */
[----:B------:R-:W-:Y:S01]  /*28f0*/  ISETP.GE.AND P4, PT, R93, R50, PT ;  /* 0x000000325d00720c */ /* 0x000fe20003f86270 */
[----:B------:R-:W-:-:S02]  /*2900*/  IMAD.WIDE R6, R95, 0x2, R6 ;  /* 0x000000025f067825 */ /* 0x000fc400078e0206 */
[----:B------:R-:W5:Y:S01]  /*2910*/  @!P3 LDG.E.U16 R72, desc[UR20][R14.64] ;  /* 0x000000140e48b981 */ /* 0x000f62000c1e1500 */
[-C--:B------:R-:W-:Y:S01]  /*2920*/  ISETP.GE.AND P3, PT, R77, R50.reuse, PT ;  /* 0x000000324d00720c */ /* 0x080fe20003f66270 */
[----:B------:R-:W-:Y:S02]  /*2930*/  IMAD.WIDE R8, R95, 0x2, R8 ;  /* 0x000000025f087825 */ /* 0x000fe400078e0208 */
[----:B------:R-:W5:Y:S01]  /*2940*/  @!P6 LDG.E.U16 R103, desc[UR20][R12.64] ;  /* 0x000000140c67e981 */ /* 0x000f62000c1e1500 */
[-C--:B------:R-:W-:Y:S01]  /*2950*/  ISETP.GE.AND P6, PT, R83, R50.reuse, PT ;  /* 0x000000325300720c */ /* 0x080fe20003fc6270 */
[----:B------:R-:W-:Y:S02]  /*2960*/  IMAD.WIDE R18, R95, 0x2, R18 ;  /* 0x000000025f127825 */ /* 0x000fe400078e0212 */
[----:B------:R-:W5:Y:S01]  /*2970*/  @!P5 LDG.E.U16 R74, desc[UR20][R10.64] ;  /* 0x000000140a4ad981 */ /* 0x000f62000c1e1500 */
[----:B------:R-:W-:Y:S01]  /*2980*/  ISETP.GE.AND P5, PT, R75, R50, PT ;  /* 0x000000324b00720c */ /* 0x000fe20003fa6270 */
[----:B------:R-:W-:Y:S01]  /*2990*/  IMAD.WIDE R4, R95, 0x2, R4 ;  /* 0x000000025f047825 */ /* 0x000fe200078e0204 */
[----:B------:R-:W-:-:S02]  /*29a0*/  PRMT R105, RZ, 0x7610, R105 ;  /* 0x00007610ff697816 */ /* 0x000fc40000000069 */
[----:B------:R-:W-:Y:S01]  /*29b0*/  PRMT R76, RZ, 0x7610, R76 ;  /* 0x00007610ff4c7816 */ /* 0x000fe2000000004c */
[----:B------:R-:W-:Y:S01]  /*29c0*/  IMAD.WIDE R20, R95, 0x2, R20 ;  /* 0x000000025f147825 */ /* 0x000fe200078e0214 */
[----:B------:R-:W-:Y:S02]  /*29d0*/  PRMT R107, RZ, 0x7610, R107 ;  /* 0x00007610ff6b7816 */ /* 0x000fe4000000006b */
[----:B------:R-:W-:Y:S01]  /*29e0*/  PRMT R78, RZ, 0x7610, R78 ;  /* 0x00007610ff4e7816 */ /* 0x000fe2000000004e */
[----:B------:R-:W5:Y:S01]  /*29f0*/  @!P4 LDG.E.U16 R105, desc[UR20][R8.64] ;  /* 0x000000140869c981 */ /* 0x000f62000c1e1500 */
[-C--:B------:R-:W-:Y:S01]  /*2a00*/  ISETP.GE.AND P4, PT, R87, R50.reuse, PT ;  /* 0x000000325700720c */ /* 0x080fe20003f86270 */
[----:B------:R-:W-:Y:S02]  /*2a10*/  IMAD.WIDE R22, R95, 0x2, R22 ;  /* 0x000000025f167825 */ /* 0x000fe400078e0216 */
[----:B------:R-:W5:Y:S01]  /*2a20*/  @!P3 LDG.E.U16 R76, desc[UR20][R6.64] ;  /* 0x00000014064cb981 */ /* 0x000f62000c1e1500 */
[----:B------:R-:W-:Y:S01]  /*2a30*/  ISETP.GE.AND P3, PT, R85, R50, PT ;  /* 0x000000325500720c */ /* 0x000fe20003f66270 */
[----:B------:R-:W-:-:S02]  /*2a40*/  IMAD.WIDE R24, R95, 0x2, R24 ;  /* 0x000000025f187825 */ /* 0x000fc400078e0218 */
[----:B------:R-:W5:Y:S01]  /*2a50*/  @!P6 LDG.E.U16 R107, desc[UR20][R4.64] ;  /* 0x00000014046be981 */ /* 0x000f62000c1e1500 */
[-C--:B------:R-:W-:Y:S01]  /*2a60*/  ISETP.GE.AND P6, PT, R73, R50.reuse, PT ;  /* 0x000000324900720c */ /* 0x080fe20003fc6270 */
[----:B------:R-:W-:Y:S02]  /*2a70*/  IMAD.WIDE R32, R53, 0x2, R32 ;  /* 0x0000000235207825 */ /* 0x000fe400078e0220 */
[----:B------:R-:W5:Y:S01]  /*2a80*/  @!P5 LDG.E.U16 R78, desc[UR20][R2.64] ;  /* 0x00000014024ed981 */ /* 0x000f62000c1e1500 */
[----:B------:R-:W-:Y:S01]  /*2a90*/  ISETP.GE.AND P5, PT, R71, R50, PT ;  /* 0x000000324700720c */ /* 0x000fe20003fa6270 */
[C---:B------:R-:W-:Y:S01]  /*2aa0*/  IMAD.WIDE R36, R53.reuse, 0x2, R36 ;  /* 0x0000000235247825 */ /* 0x040fe200078e0224 */
[----:B------:R-:W-:Y:S02]  /*2ab0*/  PRMT R109, RZ, 0x7610, R109 ;  /* 0x00007610ff6d7816 */ /* 0x000fe4000000006d */
[----:B------:R-:W-:Y:S01]  /*2ac0*/  PRMT R80, RZ, 0x7610, R80 ;  /* 0x00007610ff507816 */ /* 0x000fe20000000050 */
[----:B------:R-:W-:Y:S01]  /*2ad0*/  IMAD.WIDE R40, R53, 0x2, R40 ;  /* 0x0000000235287825 */ /* 0x000fe200078e0228 */
[----:B------:R-:W-:-:S02]  /*2ae0*/  PRMT R111, RZ, 0x7610, R111 ;  /* 0x00007610ff6f7816 */ /* 0x000fc4000000006f */
[----:B------:R-:W-:Y:S01]  /*2af0*/  PRMT R82, RZ, 0x7610, R82 ;  /* 0x00007610ff527816 */ /* 0x000fe20000000052 */
[----:B------:R-:W5:Y:S01]  /*2b00*/  @!P4 LDG.E.U16 R109, desc[UR20][R24.64] ;  /* 0x00000014186dc981 */ /* 0x000f62000c1e1500 */
[----:B------:R-:W-:-:S03]  /*2b10*/  IMAD.WIDE R34, R53, 0x2, R34 ;  /* 0x0000000235227825 */ /* 0x000fc600078e0222 */
[----:B------:R-:W5:Y:S01]  /*2b20*/  @!P3 LDG.E.U16 R111, desc[UR20][R20.64] ;  /* 0x00000014146fb981 */ /* 0x000f62000c1e1500 */
[----:B------:R-:W-:-:S03]  /*2b30*/  IMAD.WIDE R38, R53, 0x2, R38 ;  /* 0x0000000235267825 */ /* 0x000fc600078e0226 */
[----:B------:R-:W5:Y:S04]  /*2b40*/  @!P6 LDG.E.U16 R80, desc[UR20][R22.64] ;  /* 0x000000141650e981 */ /* 0x000f68000c1e1500 */
[----:B------:R-:W5:Y:S01]  /*2b50*/  @!P5 LDG.E.U16 R82, desc[UR20][R18.64] ;  /* 0x000000141252d981 */ /* 0x000f62000c1e1500 */
[----:B------:R-:W-:Y:S01]  /*2b60*/  BAR.SYNC.DEFER_BLOCKING 0x0 ;  /* 0x0000000000007b1d */ /* 0x000fe20000010000 */
[----:B------:R-:W-:Y:S02]  /*2b70*/  ISETP.GE.AND P4, PT, R62, R50, PT ;  /* 0x000000323e00720c */ /* 0x000fe40003f86270 */
[----:B------:R-:W-:Y:S02]  /*2b80*/  PRMT R113, RZ, 0x7610, R113 ;  /* 0x00007610ff717816 */ /* 0x000fe40000000071 */
[----:B------:R-:W-:-:S02]  /*2b90*/  PRMT R115, RZ, 0x7610, R115 ;  /* 0x00007610ff737816 */ /* 0x000fc40000000073 */
[----:B------:R-:W-:Y:S02]  /*2ba0*/  PRMT R117, RZ, 0x7610, R117 ;  /* 0x00007610ff757816 */ /* 0x000fe40000000075 */
[----:B------:R-:W-:Y:S01]  /*2bb0*/  PRMT R121, RZ, 0x7610, R121 ;  /* 0x00007610ff797816 */ /* 0x000fe20000000079 */
[----:B------:R-:W-:Y:S01]  /*2bc0*/  IMAD.WIDE R26, R53, 0x2, R26 ;  /* 0x00000002351a7825 */ /* 0x000fe200078e021a */
[----:B------:R-:W-:Y:S02]  /*2bd0*/  PRMT R84, RZ, 0x7610, R84 ;  /* 0x00007610ff547816 */ /* 0x000fe40000000054 */
[----:B------:R-:W-:Y:S02]  /*2be0*/  PRMT R86, RZ, 0x7610, R86 ;  /* 0x00007610ff567816 */ /* 0x000fe40000000056 */
[----:B------:R-:W-:Y:S02]  /*2bf0*/  PRMT R88, RZ, 0x7610, R88 ;  /* 0x00007610ff587816 */ /* 0x000fe40000000058 */
[----:B------:R-:W-:Y:S01]  /*2c00*/  PRMT R90, RZ, 0x7610, R90 ;  /* 0x00007610ff5a7816 */ /* 0x000fe2000000005a */
[----:B------:R-:W5:Y:S04]  /*2c10*/  @!P4 LDG.E.U16 R113, desc[UR20][R40.64] ;  /* 0x000000142871c981 */ /* 0x000f68000c1e1500 */
[----:B------:R-:W5:Y:S04]  /*2c20*/  @!P4 LDG.E.U16 R115, desc[UR20][R36.64] ;  /* 0x000000142473c981 */ /* 0x000f68000c1e1500 */
[----:B------:R-:W5:Y:S04]  /*2c30*/  @!P4 LDG.E.U16 R117, desc[UR20][R32.64] ;  /* 0x000000142075c981 */ /* 0x000f68000c1e1500 */
[----:B------:R-:W5:Y:S04]  /*2c40*/  @!P4 LDG.E.U16 R121, desc[UR20][R30.64] ;  /* 0x000000141e79c981 */ /* 0x000f68000c1e1500 */
[----:B------:R-:W5:Y:S04]  /*2c50*/  @!P4 LDG.E.U16 R84, desc[UR20][R38.64] ;  /* 0x000000142654c981 */ /* 0x000f68000c1e1500 */
[----:B------:R-:W5:Y:S04]  /*2c60*/  @!P4 LDG.E.U16 R86, desc[UR20][R34.64] ;  /* 0x000000142256c981 */ /* 0x000f68000c1e1500 */
[----:B------:R-:W5:Y:S04]  /*2c70*/  @!P4 LDG.E.U16 R88, desc[UR20][R28.64] ;  /* 0x000000141c58c981 */ /* 0x000f68000c1e1500 */
[----:B------:R-:W5:Y:S01]  /*2c80*/  @!P4 LDG.E.U16 R90, desc[UR20][R26.64] ;  /* 0x000000141a5ac981 */ /* 0x000f62000c1e1500 */
[----:B------:R-:W-:-:S04]  /*2c90*/  ULEA UR11, UR5, UR9, 0x3 ;  /* 0x00000009050b7291 */ /* 0x000fc8000f8e18ff */
[----:B------:R-:W-:Y:S01]  /*2ca0*/  UIADD3 UR11, UPT, UPT, UR11, 0x6000, URZ ;  /* 0x000060000b0b7890 */ /* 0x000fe2000fffe0ff */
[----:B--2---:R0:W-:Y:S04]  /*2cb0*/  STS.U16 [R66+UR9+0x2000], R97 ;  /* 0x0020006142007988 */ /* 0x0041e80008000409 */
[----:B----4-:R0:W-:Y:S04]  /*2cc0*/  STS.U16 [R66+UR9+0x2400], R99 ;  /* 0x0024006342007988 */ /* 0x0101e80008000409 */
[----:B---3--:R0:W-:Y:S04]  /*2cd0*/  STS.U16 [R66+UR9+0x2800], R101 ;  /* 0x0028006542007988 */ /* 0x0081e80008000409 */
[----:B-----5:R0:W-:Y:S04]  /*2ce0*/  STS.U16 [R66+UR9+0x2c00], R103 ;  /* 0x002c006742007988 */ /* 0x0201e80008000409 */
        /* <DEDUP_REMOVED lines=20> */
[----:B------:R1:W-:Y:S06]  /*2e30*/  MEMBAR.ALL.CTA ;  /* 0x0000000000007992 */ /* 0x0003ec0000008000 */
[----:B-1----:R-:W1:Y:S02]  /*2e40*/  FENCE.VIEW.ASYNC.S ;  /* 0x00000000000073c6 */ /* 0x002e640000000000 */
[----:B-1----:R-:W-:Y:S06]  /*2e50*/  BAR.SYNC.DEFER_BLOCKING 0x0 ;  /* 0x0000000000007b1d */ /* 0x002fec0000010000 */
[----:B------:R-:W-:Y:S05]  /*2e60*/  @P0 BRA `(.L_x_9) ;  /* 0x00000000004c0947 */ /* 0x000fea0003800000 */
[----:B------:R-:W-:Y:S01]  /*2e70*/  UMOV UR15, 0x40004040 ;  /* 0x40004040000f7882 */ /* 0x000fe20000000000 */
        /* <DEDUP_REMOVED lines=9> */
[----:B------:R1:W-:Y:S01]  /*2f10*/  UTCHMMA gdesc[UR14], gdesc[UR12], tmem[UR8], tmem[UR16], idesc[UR17], UPT ;  /* 0x00ff100c0e0075ea */ /* 0x0003e2000b800008 */
        /* <DEDUP_REMOVED lines=8> */
.L_x_9:
[----:B------:R-:W-:Y:S01]  /*2fa0*/  UIADD3 UR5, UPT, UPT, UR5, 0x1, URZ ;  /* 0x0000000105057890 */ /* 0x000fe2000fffe0ff */
[----:B------:R-:W-:Y:S02]  /*2fb0*/  VIADD R52, R52, 0xffffffff ;  /* 0xffffffff34347836 */ /* 0x000fe40000000000 */
[----:B------:R-:W-:Y:S01]  /*2fc0*/  VIADD R50, R50, 0xffffffc0 ;  /* 0xffffffc032327836 */ /* 0x000fe20000000000 */
[----:B------:R-:W-:Y:S02]  /*2fd0*/  UISETP.GT.AND UP0, UPT, UR5, 0x1, UPT ;  /* 0x000000010500788c */ /* 0x000fe4000bf04270 */
[----:B------:R-:W-:Y:S02]  /*2fe0*/  ISETP.NE.U32.AND P3, PT, R52, RZ, PT ;  /* 0x000000ff3400720c */ /* 0x000fe40003f65070 */
[----:B-1----:R-:W-:Y:S02]  /*2ff0*/  USEL UR6, URZ, 0x1, !UP0 ;  /* 0x00000001ff067887 */ /* 0x002fe4000c000000 */
[----:B------:R-:W-:-:S02]  /*3000*/  USEL UR5, UR5, URZ, !UP0 ;  /* 0x000000ff05057287 */ /* 0x000fc4000c000000 */
[----:B------:R-:W-:-:S03]  /*3010*/  ULOP3.LUT UR7, UR4, UR6, URZ, 0x3c, !UPT ;  /* 0x0000000604077292 */ /* 0x000fc6000f8e3cff */
[----:B------:R-:W-:-:S04]  /*3020*/  UMOV UR6, UR4 ;  /* 0x0000000400067c82 */ /* 0x000fc80008000000 */
[----:B------:R-:W-:Y:S01]  /*3030*/  UMOV UR4, UR7 ;  /* 0x0000000700047c82 */ /* 0x000fe20008000000 */
[----:B------:R-:W-:Y:S05]  /*3040*/  @P3 BRA `(.L_x_10) ;  /* 0xfffffff400983947 */ /* 0x000fea000383ffff */
.L_x_7:
[----:B------:R-:W-:-:S13]  /*3050*/  ISETP.GE.AND P0, PT, R64, 0x40, PT ;  /* 0x000000404000780c */ /* 0x000fda0003f06270 */
[----:B------:R-:W-:Y:S05]  /*3060*/  @!P0 BRA `(.L_x_11) ;  /* 0x0000000000108947 */ /* 0x000fea0003800000 */
[----:B------:R-:W-:-:S06]  /*3070*/  USHF.L.U32 UR6, UR6, 0x1f, URZ ;  /* 0x0000001f06067899 */ /* 0x000fcc00080006ff */
[----:B------:R-:W-:-:S04]  /*3080*/  IMAD.U32 R2, RZ, RZ, UR6 ;  /* 0x00000006ff027e24 */ /* 0x000fc8000f8e00ff */
[----:B------:R-:W1:Y:S02]  /*3090*/  SYNCS.PHASECHK.TRANS64.TRYWAIT P0, [UR11], R2 ;  /* 0x00000002ff0075a7 */ /* 0x000e64000800110b */
[----:B-1----:R-:W-:Y:S05]  /*30a0*/  @!P0 BRA `(.L_x_12) ;  /* 0x0000000800188947 */ /* 0x002fea0003800000 */
.L_x_11:
[----:B------:R-:W-:Y:S01]  /*30b0*/  BAR.SYNC.DEFER_BLOCKING 0x0 ;  /* 0x0000000000007b1d */ /* 0x000fe20000010000 */
[C---:B------:R-:W-:Y:S01]  /*30c0*/  IMAD.SHL.U32 R2, R61.reuse, 0x20, RZ ;  /* 0x000000203d027824 */ /* 0x040fe200078e00ff */
[----:B------:R-:W-:Y:S01]  /*30d0*/  SHF.R.S32.HI R12, RZ, 0x5, R61 ;  /* 0x00000005ff0c7819 */ /* 0x000fe2000001143d */
[----:B------:R-:W-:Y:S01]  /*30e0*/  IMAD.SHL.U32 R3, R61, 0x10, RZ ;  /* 0x000000103d037824 */ /* 0x000fe200078e00ff */
[----:B------:R-:W-:Y:S01]  /*30f0*/  LOP3.LUT R51, R51, 0x80, RZ, 0xc0, !PT ;  /* 0x0000008033337812 */ /* 0x000fe200078ec0ff */
[C---:B------:R-:W-:Y:S01]  /*3100*/  IMAD.SHL.U32 R13, R61.reuse, 0x8, RZ ;  /* 0x000000083d0d7824 */ /* 0x040fe200078e00ff */
[----:B------:R-:W-:Y:S01]  /*3110*/  LOP3.LUT R2, R2, 0x300, RZ, 0xc0, !PT ;  /* 0x0000030002027812 */ /* 0x000fe200078ec0ff */
[----:B------:R-:W-:Y:S01]  /*3120*/  IMAD.SHL.U32 R17, R61, 0x40, RZ ;  /* 0x000000403d117824 */ /* 0x000fe200078e00ff */
[----:B------:R-:W-:Y:S01]  /*3130*/  SGXT R12, R12, 0x1 ;  /* 0x000000010c0c781a */ /* 0x000fe20000000200 */
[----:B0-----:R-:W0:Y:S01]  /*3140*/  LDCU UR4, c[0x0][0x3b4] ;  /* 0x00007680ff0477ac */ /* 0x001e220008000800 */
[----:B------:R-:W-:-:S02]  /*3150*/  LOP3.LUT R14, R13, 0x400, RZ, 0xc0, !PT ;  /* 0x000004000d0e7812 */ /* 0x000fc400078ec0ff */
[----:B------:R-:W-:Y:S01]  /*3160*/  LOP3.LUT R15, R2, 0x70, R3, 0xf8, !PT ;  /* 0x00000070020f7812 */ /* 0x000fe200078ef803 */
[----:B------:R-:W1:Y:S01]  /*3170*/  LDCU.128 UR12, c[0x0][0x390] ;  /* 0x00007200ff0c77ac */ /* 0x000e620008000c00 */
[----:B------:R-:W-:Y:S02]  /*3180*/  IADD3 R51, PT, PT, R14, UR9, R51 ;  /* 0x000000090e337c10 */ /* 0x000fe4000fffe033 */
[----:B------:R-:W-:Y:S01]  /*3190*/  LOP3.LUT R12, R15, 0x840, R12, 0x78, !PT ;  /* 0x000008400f0c7812 */ /* 0x000fe200078e780c */
[----:B------:R-:W2:Y:S01]  /*31a0*/  LDCU UR5, c[0x0][0x3b8] ;  /* 0x00007700ff0577ac */ /* 0x000ea20008000800 */
[----:B------:R-:W-:Y:S01]  /*31b0*/  SHF.R.S32.HI R16, RZ, 0x2, R61 ;  /* 0x00000002ff107819 */ /* 0x000fe2000001143d */
[----:B------:R-:W-:Y:S01]  /*31c0*/  IMAD.SHL.U32 R61, R61, 0x4, RZ ;  /* 0x000000043d3d7824 */ /* 0x000fe200078e00ff */
[----:B------:R-:W-:Y:S01]  /*31d0*/  LOP3.LUT R3, R3, 0x30, RZ, 0xc0, !PT ;  /* 0x0000003003037812 */ /* 0x000fe200078ec0ff */
[----:B------:R-:W-:Y:S01]  /*31e0*/  IMAD.IADD R12, R12, 0x1, R51 ;  /* 0x000000010c0c7824 */ /* 0x000fe200078e0233 */
[----:B------:R-:W-:Y:S01]  /*31f0*/  SGXT R16, R16, 0x1 ;  /* 0x000000011010781a */ /* 0x000fe20000000200 */
[----:B------:R-:W3:Y:S02]  /*3200*/  @!P2 SYNCS.CCTL.IV [UR9+0x6000] ;  /* 0x00600000ff00a9b1 */ /* 0x000ee40008000009 */
[----:B---3--:R-:W-:Y:S01]  /*3210*/  BAR.SYNC.DEFER_BLOCKING 0x0 ;  /* 0x0000000000007b1d */ /* 0x008fe20000010000 */
[----:B------:R-:W-:-:S02]  /*3220*/  LOP3.LUT R2, R17, 0x400, RZ, 0xc0, !PT ;  /* 0x0000040011027812 */ /* 0x000fc400078ec0ff */
[----:B------:R-:W-:Y:S02]  /*3230*/  LOP3.LUT R16, R16, 0x840, RZ, 0xc0, !PT ;  /* 0x0000084010107812 */ /* 0x000fe400078ec0ff */
[----:B------:R-:W-:Y:S02]  /*3240*/  IADD3 R2, PT, PT, R3, UR9, R2 ;  /* 0x0000000903027c10 */ /* 0x000fe4000fffe002 */
[----:B------:R-:W-:Y:S01]  /*3250*/  LOP3.LUT R16, R16, 0x40, R13, 0x78, !PT ;  /* 0x0000004010107812 */ /* 0x000fe200078e780d */
[----:B------:R-:W-:Y:S01]  /*3260*/  LDTM.16dp32bit_t0_t15.x8 R4, tmem[UR10] ;  /* 0x0000000a000479ee */ /* 0x000fe20008980000 */
[----:B------:R-:W3:Y:S01]  /*3270*/  LDTM.16dp32bit_t16_t31.x8 R4, tmem[UR10+0x8] ;  /* 0x0000080a000479ee */ /* 0x000ee200089a0000 */
[----:B------:R-:W-:Y:S01]  /*3280*/  LOP3.LUT R61, R61, 0x380, RZ, 0xc0, !PT ;  /* 0x000003803d3d7812 */ /* 0x000fe200078ec0ff */
[----:B--2---:R-:W-:Y:S01]  /*3290*/  IMAD R3, R60, UR5, RZ ;  /* 0x000000053c037c24 */ /* 0x004fe2000f8e02ff */
[----:B-1----:R-:W-:-:S04]  /*32a0*/  ISETP.GE.AND P0, PT, R57, UR14, PT ;  /* 0x0000000e39007c0c */ /* 0x002fc8000bf06270 */
[----:B------:R-:W-:Y:S02]  /*32b0*/  ISETP.LT.AND P3, PT, R60, UR15, !P0 ;  /* 0x0000000f3c007c0c */ /* 0x000fe4000c761270 */
[C---:B------:R-:W-:Y:S01]  /*32c0*/  ISETP.LT.AND P6, PT, R58.reuse, UR15, !P0 ;  /* 0x0000000f3a007c0c */ /* 0x040fe2000c7c1270 */
[----:B------:R-:W-:Y:S01]  /*32d0*/  IMAD R58, R58, UR5, RZ ;  /* 0x000000053a3a7c24 */ /* 0x000fe2000f8e02ff */
[----:B------:R-:W1:Y:S01]  /*32e0*/  @!P2 SYNCS.CCTL.IV [UR9+0x6008] ;  /* 0x00600800ff00a9b1 */ /* 0x000e620008000009 */
[----:B------:R-:W-:Y:S01]  /*32f0*/  NOP ;  /* 0x0000000000007918 */ /* 0x000fe20000000000 */
[C---:B------:R-:W-:Y:S01]  /*3300*/  ISETP.LT.AND P2, PT, R59.reuse, UR15, !P0 ;  /* 0x0000000f3b007c0c */ /* 0x040fe2000c741270 */
[----:B------:R-:W-:Y:S01]  /*3310*/  IMAD R59, R59, UR5, RZ ;  /* 0x000000053b3b7c24 */ /* 0x000fe2000f8e02ff */
[----:B---3--:R-:W-:Y:S02]  /*3320*/  F2FP.F16.F32.PACK_AB R8, R8, R4 ;  /* 0x000000040808723e */ /* 0x008fe400000000ff */
[----:B------:R-:W-:-:S02]  /*3330*/  F2FP.F16.F32.PACK_AB R9, R9, R5 ;  /* 0x000000050909723e */ /* 0x000fc400000000ff */
[----:B------:R-:W-:Y:S02]  /*3340*/  F2FP.F16.F32.PACK_AB R10, R10, R6 ;  /* 0x000000060a0a723e */ /* 0x000fe400000000ff */
[----:B------:R-:W-:Y:S02]  /*3350*/  F2FP.F16.F32.PACK_AB R11, R11, R7 ;  /* 0x000000070b0b723e */ /* 0x000fe400000000ff */
[----:B------:R-:W-:Y:S01]  /*3360*/  IADD3 R4, PT, PT, R16, R2, R61 ;  /* 0x0000000210047210 */ /* 0x000fe20007ffe03d */
[----:B0-----:R-:W-:Y:S02]  /*3370*/  IMAD R2, R57, UR4, RZ ;  /* 0x0000000439027c24 */ /* 0x001fe4000f8e02ff */
[----:B-1----:R0:W-:Y:S01]  /*3380*/  STSM.16.M88.4 [R12], R8 ;  /* 0x000000080c007844 */ /* 0x0021e20000000200 */
[----:B------:R-:W-:Y:S01]  /*3390*/  IMAD R16, R0, UR5, RZ ;  /* 0x0000000500107c24 */ /* 0x000fe2000f8e02ff */
[----:B------:R-:W-:Y:S01]  /*33a0*/  BAR.SYNC.DEFER_BLOCKING 0x0 ;  /* 0x0000000000007b1d */ /* 0x000fe20000010000 */
[----:B------:R-:W-:-:S04]  /*33b0*/  LEA R17, P4, R2, UR12, 0x1 ;  /* 0x0000000c02117c11 */ /* 0x000fc8000f8808ff */
[----:B------:R-:W-:Y:S02]  /*33c0*/  LEA.HI.X.SX32 R19, R2, UR13, 0x1, P4 ;  /* 0x0000000d02137c11 */ /* 0x000fe4000a0f0eff */
[----:B------:R-:W-:-:S04]  /*33d0*/  LEA R2, P4, R3, R17, 0x1 ;  /* 0x0000001103027211 */ /* 0x000fc800078808ff */
[----:B------:R-:W-:Y:S02]  /*33e0*/  LEA.HI.X.SX32 R3, R3, R19, 0x1, P4 ;  /* 0x0000001303037211 */ /* 0x000fe400020f0eff */
[----:B0-----:R-:W-:Y:S02]  /*33f0*/  LEA R8, P5, R59, R17, 0x1 ;  /* 0x000000113b087211 */ /* 0x001fe400078a08ff */
[C---:B------:R-:W-:Y:S01]  /*3400*/  ISETP.LT.AND P4, PT, R55.reuse, UR15, !P0 ;  /* 0x0000000f37007c0c */ /* 0x040fe2000c781270 */
[----:B------:R-:W-:Y:S01]  /*3410*/  IMAD R55, R55, UR5, RZ ;  /* 0x0000000537377c24 */ /* 0x000fe2000f8e02ff */
[----:B------:R-:W-:Y:S02]  /*3420*/  LEA.HI.X.SX32 R9, R59, R19, 0x1, P5 ;  /* 0x000000133b097211 */ /* 0x000fe400028f0eff */
[C---:B------:R-:W-:Y:S01]  /*3430*/  ISETP.LT.AND P5, PT, R56.reuse, UR15, !P0 ;  /* 0x0000000f38007c0c */ /* 0x040fe2000c7a1270 */
[----:B------:R-:W-:Y:S01]  /*3440*/  IMAD R56, R56, UR5, RZ ;  /* 0x0000000538387c24 */ /* 0x000fe2000f8e02ff */
[----:B------:R-:W0:Y:S02]  /*3450*/  LDSM.16.M88.4 R4, [R4] ;  /* 0x000000000404783b */ /* 0x000e240000000200 */
[----:B0-----:R-:W-:-:S02]  /*3460*/  PRMT R11, R4, 0x7632, R11 ;  /* 0x00007632040b7816 */ /* 0x001fc4000000000b */
[----:B------:R0:W-:Y:S01]  /*3470*/  @P3 STG.E.U16 desc[UR20][R2.64], R4 ;  /* 0x0000000402003986 */ /* 0x0001e2000c101514 */
[----:B------:R-:W-:-:S03]  /*3480*/  LEA R10, P3, R58, R17, 0x1 ;  /* 0x000000113a0a7211 */ /* 0x000fc600078608ff */
[----:B------:R1:W-:Y:S01]  /*3490*/  @P2 STG.E.U16 desc[UR20][R8.64], R11 ;  /* 0x0000000b08002986 */ /* 0x0003e2000c101514 */
[----:B------:R-:W-:-:S04]  /*34a0*/  LEA R12, P2, R56, R17, 0x1 ;  /* 0x00000011380c7211 */ /* 0x000fc800078408ff */
[-C--:B------:R-:W-:Y:S01]  /*34b0*/  LEA.HI.X.SX32 R13, R56, R19.reuse, 0x1, P2 ;  /* 0x00000013380d7211 */ /* 0x080fe200010f0eff */
[----:B0-----:R-:W-:Y:S01]  /*34c0*/  IMAD R4, R92, UR5, RZ ;  /* 0x000000055c047c24 */ /* 0x001fe2000f8e02ff */
[----:B-1----:R-:W-:Y:S02]  /*34d0*/  LEA.HI.X.SX32 R11, R58, R19, 0x1, P3 ;  /* 0x000000133a0b7211 */ /* 0x002fe400018f0eff */
[C---:B------:R-:W-:Y:S01]  /*34e0*/  ISETP.LT.AND P3, PT, R54.reuse, UR15, !P0 ;  /* 0x0000000f36007c0c */ /* 0x040fe2000c761270 */
[----:B------:R-:W-:Y:S02]  /*34f0*/  IMAD R54, R54, UR5, RZ ;  /* 0x0000000536367c24 */ /* 0x000fe4000f8e02ff */
[----:B------:R0:W-:Y:S01]  /*3500*/  @P6 STG.E.U16 desc[UR20][R10.64], R5 ;  /* 0x000000050a006986 */ /* 0x0001e2000c101514 */
[-C--:B------:R-:W-:Y:S02]  /*3510*/  LEA R2, P6, R55, R17.reuse, 0x1 ;  /* 0x0000001137027211 */ /* 0x080fe400078c08ff */
[----:B------:R-:W-:-:S02]  /*3520*/  LEA R8, P2, R54, R17, 0x1 ;  /* 0x0000001136087211 */ /* 0x000fc400078408ff */
[-C--:B------:R-:W-:Y:S02]  /*3530*/  LEA.HI.X.SX32 R3, R55, R19.reuse, 0x1, P6 ;  /* 0x0000001337037211 */ /* 0x080fe400030f0eff */
[----:B------:R-:W-:Y:S02]  /*3540*/  LEA.HI.X.SX32 R9, R54, R19, 0x1, P2 ;  /* 0x0000001336097211 */ /* 0x000fe400010f0eff */
[----:B------:R-:W-:Y:S02]  /*3550*/  LEA R14, P6, R4, R17, 0x1 ;  /* 0x00000011040e7211 */ /* 0x000fe400078c08ff */
[----:B------:R-:W-:Y:S02]  /*3560*/  ISETP.LT.AND P2, PT, R92, UR15, !P0 ;  /* 0x0000000f5c007c0c */ /* 0x000fe4000c741270 */
[----:B------:R-:W-:Y:S02]  /*3570*/  ISETP.LT.AND P0, PT, R0, UR15, !P0 ;  /* 0x0000000f00007c0c */ /* 0x000fe4000c701270 */
[----:B------:R-:W-:-:S02]  /*3580*/  PRMT R0, R5, 0x7632, R0 ;  /* 0x0000763205007816 */ /* 0x000fc40000000000 */
[----:B------:R-:W-:Y:S02]  /*3590*/  LEA.HI.X.SX32 R15, R4, R19, 0x1, P6 ;  /* 0x00000013040f7211 */ /* 0x000fe400030f0eff */
[----:B------:R-:W-:Y:S01]  /*35a0*/  LEA R4, P6, R16, R17, 0x1 ;  /* 0x0000001110047211 */ /* 0x000fe200078c08ff */
[----:B------:R-:W-:Y:S01]  /*35b0*/  @P5 STG.E.U16 desc[UR20][R12.64], R0 ;  /* 0x000000000c005986 */ /* 0x000fe2000c101514 */
[----:B0-----:R-:W-:Y:S02]  /*35c0*/  PRMT R10, R6, 0x7632, R10 ;  /* 0x00007632060a7816 */ /* 0x001fe4000000000a */
[----:B------:R-:W-:Y:S01]  /*35d0*/  LEA.HI.X.SX32 R5, R16, R19, 0x1, P6 ;  /* 0x0000001310057211 */ /* 0x000fe200030f0eff */
[----:B------:R0:W-:Y:S04]  /*35e0*/  @P4 STG.E.U16 desc[UR20][R2.64], R6 ;  /* 0x0000000602004986 */ /* 0x0001e8000c101514 */
[----:B------:R1:W-:Y:S04]  /*35f0*/  @P3 STG.E.U16 desc[UR20][R8.64], R10 ;  /* 0x0000000a08003986 */ /* 0x0003e8000c101514 */
[----:B------:R1:W-:Y:S01]  /*3600*/  @P2 STG.E.U16 desc[UR20][R14.64], R7 ;  /* 0x000000070e002986 */ /* 0x0003e2000c101514 */
[----:B0-----:R-:W-:-:S05]  /*3610*/  PRMT R3, R7, 0x7632, R3 ;  /* 0x0000763207037816 */ /* 0x001fca0000000003 */
[----:B------:R1:W-:Y:S01]  /*3620*/  @P0 STG.E.U16 desc[UR20][R4.64], R3 ;  /* 0x0000000304000986 */ /* 0x0003e2000c101514 */
[----:B------:R-:W-:Y:S06]  /*3630*/  BAR.SYNC.DEFER_BLOCKING 0x0 ;  /* 0x0000000000007b1d */ /* 0x000fec0000010000 */
[----:B------:R-:W-:Y:S05]  /*3640*/  @P1 BRA `(.L_x_13) ;  /* 0x00000000009c1947 */ /* 0x000fea0003800000 */
[----:B------:R-:W0:Y:S01]  /*3650*/  S2UR UR5, SR_CgaCtaId ;  /* 0x00000000000579c3 */ /* 0x000e220000008800 */
[----:B------:R-:W-:Y:S01]  /*3660*/  NOP ;  /* 0x0000000000007918 */ /* 0x000fe20000000000 */
[----:B------:R-:W-:Y:S01]  /*3670*/  UMOV UR4, 0x50 ;  /* 0x0000005000047882 */ /* 0x000fe20000000000 */
[----:B------:R-:W-:Y:S02]  /*3680*/  IMAD.U32 R0, RZ, RZ, UR8 ;  /* 0x00000008ff007e24 */ /* 0x000fe4000f8e00ff */
[----:B-1----:R-:W-:-:S03]  /*3690*/  IMAD.MOV.U32 R3, RZ, RZ, 0x1 ;  /* 0x00000001ff037424 */ /* 0x002fc600078e00ff */
[----:B------:R-:W-:-:S04]  /*36a0*/  LOP3.LUT R0, R0, 0xffff, RZ, 0xc0, !PT ;  /* 0x0000ffff00007812 */ /* 0x000fc800078ec0ff */
[----:B------:R-:W-:-:S05]  /*36b0*/  SHF.R.U32.HI R0, RZ, 0x5, R0 ;  /* 0x00000005ff007819 */ /* 0x000fca0000011600 */
[----:B------:R-:W-:Y:S01]  /*36c0*/  VIADD R2, R0, 0x10 ;  /* 0x0000001000027836 */ /* 0x000fe20000000000 */
[----:B------:R-:W-:Y:S01]  /*36d0*/  SHF.L.U32 R0, R3, R0, RZ ;  /* 0x0000000003007219 */ /* 0x000fe200000006ff */
[----:B0-----:R-:W-:-:S03]  /*36e0*/  ULEA UR6, UR5, UR4, 0x18 ;  /* 0x0000000405067291 */ /* 0x001fc6000f8ec0ff */
[----:B------:R-:W-:-:S04]  /*36f0*/  SHF.L.U32 R3, R3, R2, RZ ;  /* 0x0000000203037219 */ /* 0x000fc800000006ff */
[----:B------:R-:W-:Y:S02]  /*3700*/  LOP3.LUT R0, R3, R0, RZ, 0xfc, !PT ;  /* 0x0000000003007212 */ /* 0x000fe400078efcff */
[----:B------:R-:W0:Y:S02]  /*3710*/  LDS R5, [UR6] ;  /* 0x00000006ff057984 */ /* 0x000e240008000800 */
[C---:B------:R-:W-:Y:S02]  /*3720*/  LOP3.LUT R2, R0.reuse, 0xffff, RZ, 0xc0, !PT ;  /* 0x0000ffff00027812 */ /* 0x040fe400078ec0ff */
[----:B0-----:R-:W-:-:S04]  /*3730*/  LOP3.LUT R3, R0, 0xffff, R5, 0x80, !PT ;  /* 0x0000ffff00037812 */ /* 0x001fc800078e8005 */
[----:B------:R-:W-:-:S13]  /*3740*/  ISETP.NE.AND P0, PT, R3, R2, PT ;  /* 0x000000020300720c */ /* 0x000fda0003f05270 */
[----:B------:R-:W-:Y:S05]  /*3750*/  @P0 BRA `(.L_x_14) ;  /* 0x0000000000500947 */ /* 0x000fea0003800000 */
[----:B------:R-:W-:Y:S02]  /*3760*/  SHF.R.U32.HI R5, RZ, 0x10, R5 ;  /* 0x00000010ff057819 */ /* 0x000fe40000011605 */
[----:B------:R-:W-:-:S04]  /*3770*/  SHF.R.U32.HI R2, RZ, 0x10, R0 ;  /* 0x00000010ff027819 */ /* 0x000fc80000011600 */
[----:B------:R-:W-:-:S04]  /*3780*/  LOP3.LUT R5, R5, R2, RZ, 0xc0, !PT ;  /* 0x0000000205057212 */ /* 0x000fc800078ec0ff */
[----:B------:R-:W-:-:S13]  /*3790*/  ISETP.NE.AND P0, PT, R5, R2, PT ;  /* 0x000000020500720c */ /* 0x000fda0003f05270 */
[----:B------:R-:W-:Y:S05]  /*37a0*/  @P0 BRA `(.L_x_15) ;  /* 0x0000000000300947 */ /* 0x000fea0003800000 */
[----:B------:R-:W-:Y:S01]  /*37b0*/  R2UR UR4, R0 ;  /* 0x00000000000472ca */ /* 0x000fe200000e0000 */
[----:B------:R-:W-:Y:S01]  /*37c0*/  VOTEU.ANY UR5, UPT, PT ;  /* 0x0000000000057886 */ /* 0x000fe200038e0100 */
[----:B------:R-:W0:Y:S01]  /*37d0*/  S2R R0, SR_LANEID ;  /* 0x0000000000007919 */ /* 0x000e220000000000 */
[----:B------:R-:W-:-:S10]  /*37e0*/  UFLO.U32 UR5, UR5 ;  /* 0x00000005000572bd */ /* 0x000fd400080e0000 */
[----:B------:R-:W-:-:S06]  /*37f0*/  ULOP3.LUT UR4, URZ, UR4, URZ, 0x33, !UPT ;  /* 0x00000004ff047292 */ /* 0x000fcc000f8e33ff */
[----:B------:R-:W-:-:S04]  /*3800*/  IMAD.U32 R2, RZ, RZ, UR4 ;  /* 0x00000004ff027e24 */ /* 0x000fc8000f8e00ff */
[----:B------:R-:W1:Y:S02]  /*3810*/  REDUX UR7, R2 ;  /* 0x00000000020773c4 */ /* 0x000e640000000000 */
[----:B------:R2:W-:Y:S01]  /*3820*/  UTCATOMSWS.AND URZ, UR4 ;  /* 0x0000000400ff79e3 */ /* 0x0005e20008000000 */
[----:B0-----:R-:W-:Y:S01]  /*3830*/  ISETP.EQ.U32.AND P0, PT, R0, UR5, PT ;  /* 0x0000000500007c0c */ /* 0x001fe2000bf02070 */
[----:B-1----:R-:W-:-:S12]  /*3840*/  IMAD.U32 R0, RZ, RZ, UR7 ;  /* 0x00000007ff007e24 */ /* 0x002fd8000f8e00ff */
[----:B------:R2:W-:Y:S01]  /*3850*/  @P0 ATOMS.AND RZ, [UR6], R0 ;  /* 0x00000000ffff098c */ /* 0x0005e2000a800006 */
[----:B------:R-:W-:Y:S05]  /*3860*/  BRA `(.L_x_13) ;  /* 0x0000000000147947 */ /* 0x000fea0003800000 */
.L_x_15:
[----:B------:R-:W-:-:S07]  /*3870*/  MOV R2, 0x3890 ;  /* 0x0000389000027802 */ /* 0x000fce0000000f00 */
[----:B------:R-:W-:Y:S05]  /*3880*/  CALL.REL.NOINC `($__internal_0_$__cuda_sm10x_tcgen05_guardrail_trap_col_being_dealloced_not_returned_by_alloc) ;  /* 0x00000000002c7944 */ /* 0x000fea0003c00000 */
[----:B------:R-:W-:Y:S05]  /*3890*/  BRA `(.L_x_13) ;  /* 0x0000000000087947 */ /* 0x000fea0003800000 */
.L_x_14:
[----:B------:R-:W-:-:S07]  /*38a0*/  MOV R2, 0x38c0 ;  /* 0x000038c000027802 */ /* 0x000fce0000000f00 */
[----:B------:R-:W-:Y:S05]  /*38b0*/  CALL.REL.NOINC `($__internal_2_$__cuda_sm10x_tcgen05_guardrail_trap_unallocated_columns_being_dealloced) ;  /* 0x0000000000387944 */ /* 0x000fea0003c00000 */
.L_x_13:
[----:B------:R-:W-:Y:S01]  /*38c0*/  NOP ;  /* 0x0000000000007918 */ /* 0x000fe20000000000 */
[----:B--2---:R-:W-:Y:S05]  /*38d0*/  EXIT ;  /* 0x000000000000794d */ /* 0x004fea0003800000 */
.L_x_8:
[----:B------:R-:W0:Y:S02]  /*38e0*/  SYNCS.PHASECHK.TRANS64.TRYWAIT P3, [UR11], R68 ;  /* 0x00000044ff0075a7 */ /* 0x000e24000806110b */
[----:B0-----:R-:W-:Y:S05]  /*38f0*/  @!P3 BRA `(.L_x_8) ;  /* 0xfffffffc00f8b947 */ /* 0x001fea000383ffff */
[----:B------:R-:W-:Y:S05]  /*3900*/  BRA `(.L_x_16) ;  /* 0xffffffec00807947 */ /* 0x000fea000383ffff */
.L_x_12:
[----:B------:R-:W1:Y:S02]  /*3910*/  SYNCS.PHASECHK.TRANS64.TRYWAIT P0, [UR11], R2 ;  /* 0x00000002ff0075a7 */ /* 0x000e64000800110b */
[----:B-1----:R-:W-:Y:S05]  /*3920*/  @!P0 BRA `(.L_x_12) ;  /* 0xfffffffc00f88947 */ /* 0x002fea000383ffff */
[----:B------:R-:W-:Y:S05]  /*3930*/  BRA `(.L_x_11) ;  /* 0xfffffff400dc7947 */ /* 0x000fea000383ffff */
        .weak           $__internal_0_$__cuda_sm10x_tcgen05_guardrail_trap_col_being_dealloced_not_returned_by_alloc
        .type           $__internal_0_$__cuda_sm10x_tcgen05_guardrail_trap_col_being_dealloced_not_returned_by_alloc,@function
        .size           $__internal_0_$__cuda_sm10x_tcgen05_guardrail_trap_col_being_dealloced_not_returned_by_alloc,($__internal_1_$__cuda_sm10x_tcgen05_guardrail_trap_phase_invalid_during_alloc - $__internal_0_$__cuda_sm10x_tcgen05_guardrail_trap_col_being_dealloced_not_returned_by_alloc)
$__internal_0_$__cuda_sm10x_tcgen05_guardrail_trap_col_being_dealloced_not_returned_by_alloc:
[----:B------:R-:W-:Y:S05]  /*3940*/  BPT.TRAP 0x1 ;  /* 0x000000040000795c */ /* 0x000fea0000300000 */
[----:B------:R-:W-:-:S04]  /*3950*/  IMAD.MOV.U32 R3, RZ, RZ, 0x0 ;  /* 0x00000000ff037424 */ /* 0x000fc800078e00ff */
[----:B------:R-:W-:Y:S05]  /*3960*/  RET.REL.NODEC R2 `(matmul_kernel) ;  /* 0xffffffc402a47950 */ /* 0x000fea0003c3ffff */
        .weak           $__internal_1_$__cuda_sm10x_tcgen05_guardrail_trap_phase_invalid_during_alloc
        .type           $__internal_1_$__cuda_sm10x_tcgen05_guardrail_trap_phase_invalid_during_alloc,@function
        .size           $__internal_1_$__cuda_sm10x_tcgen05_guardrail_trap_phase_invalid_during_alloc,($__internal_2_$__cuda_sm10x_tcgen05_guardrail_trap_unallocated_columns_being_dealloced - $__internal_1_$__cuda_sm10x_tcgen05_guardrail_trap_phase_invalid_during_alloc)
$__internal_1_$__cuda_sm10x_tcgen05_guardrail_trap_phase_invalid_during_alloc:
[----:B------:R-:W-:Y:S05]  /*3970*/  BPT.TRAP 0x1 ;  /* 0x000000040000795c */ /* 0x000fea0000300000 */
[----:B------:R-:W-:-:S04]  /*3980*/  IMAD.MOV.U32 R3, RZ, RZ, 0x0 ;  /* 0x00000000ff037424 */ /* 0x000fc800078e00ff */
[----:B------:R-:W-:Y:S05]  /*3990*/  RET.REL.NODEC R2 `(matmul_kernel) ;  /* 0xffffffc402987950 */ /* 0x000fea0003c3ffff */
        .weak           $__internal_2_$__cuda_sm10x_tcgen05_guardrail_trap_unallocated_columns_being_dealloced
        .type           $__internal_2_$__cuda_sm10x_tcgen05_guardrail_trap_unallocated_columns_being_dealloced,@function
        .size           $__internal_2_$__cuda_sm10x_tcgen05_guardrail_trap_unallocated_columns_being_dealloced,(.L_x_20 - $__internal_2_$__cuda_sm10x_tcgen05_guardrail_trap_unallocated_columns_being_dealloced)
$__internal_2_$__cuda_sm10x_tcgen05_guardrail_trap_unallocated_columns_being_dealloced:
[----:B------:R-:W-:Y:S05]  /*39a0*/  BPT.TRAP 0x1 ;  /* 0x000000040000795c */ /* 0x000fea0000300000 */
[----:B------:R-:W-:-:S04]  /*39b0*/  IMAD.MOV.U32 R3, RZ, RZ, 0x0 ;  /* 0x00000000ff037424 */ /* 0x000fc800078e00ff */
[----:B------:R-:W-:Y:S05]  /*39c0*/  RET.REL.NODEC R2 `(matmul_kernel) ;  /* 0xffffffc4028c7950 */ /* 0x000fea0003c3ffff */
.L_x_17:
[----:B------:R-:W-:-:S00]  /*39d0*/  BRA `(.L_x_17) ;  /* 0xfffffffc00fc7947 */ /* 0x000fc0000383ffff */
[----:B------:R-:W-:-:S00]  /*39e0*/  NOP ;  /* 0x0000000000007918 */ /* 0x000fc00000000000 */
        /* <DEDUP_REMOVED lines=9> */
.L_x_20:


//--------------------- .nv.shared.matmul_kernel  --------------------------
	.section	.nv.shared.matmul_kernel,"aw",@nobits
	.sectionflags	@""
	.align	16
	.zero		1024


//--------------------- .nv.shared.reserved.0     --------------------------
	.section	.nv.shared.reserved.0,"aw",@nobits
	.align	8
	.weak		__nv_reservedSMEM_offset_0_alias
	.size		__nv_reservedSMEM_offset_0_alias, 0, 64
	.other		__nv_reservedSMEM_offset_0_alias,@"STO_CUDA_RESERVED_SHARED STV_DEFAULT"
__nv_reservedSMEM_offset_0_alias:
	.zero		0
.nv.shared.reserved.0:
	.zero		64
	.weak		__nv_reservedSMEM_allocation_phase
	.type		__nv_reservedSMEM_allocation_phase,@object
	.size		__nv_reservedSMEM_allocation_phase,(.L_0 - __nv_reservedSMEM_allocation_phase)
__nv_reservedSMEM_allocation_phase:
	.zero		1
.L_0:
	.zero		7
	.weak		__nv_reservedSMEM_devtool_atexit_pc
	.type		__nv_reservedSMEM_devtool_atexit_pc,@object
	.size		__nv_reservedSMEM_devtool_atexit_pc,(__nv_reservedSMEM_allocation_mask - __nv_reservedSMEM_devtool_atexit_pc)
__nv_reservedSMEM_devtool_atexit_pc:
	.zero		8
	.weak		__nv_reservedSMEM_allocation_mask
	.type		__nv_reservedSMEM_allocation_mask,@object
	.size		__nv_reservedSMEM_allocation_mask,(.L_2 - __nv_reservedSMEM_allocation_mask)
__nv_reservedSMEM_allocation_mask:
	.zero		4
.L_2:


//--------------------- .nv.constant0.matmul_kernel --------------------------
	.section	.nv.constant0.matmul_kernel,"a",@progbits
	.sectionflags	@""
	.align	4
.nv.constant0.matmul_kernel:
	.zero		976


//--------------------- SYMBOLS --------------------------

	.type		.nv.reservedSmem.offset0,@object
	.size		.nv.reservedSmem.offset0,0x4
	.type		.nv.reservedSmem.cap,@object
	.size		.nv.reservedSmem.cap,0x4
